// auto-generated by cutlass_sweep.gemm — config: {"arch": "sm_100", "cluster_m": 1, "cluster_n": 1, "dtype": "e5m2", "stages": 4, "tile_k": 32, "tile_m": 64, "tile_n": 128}
#include "cutlass/cutlass.h"
#include "cutlass/gemm/collective/collective_builder.hpp"
#include "cutlass/gemm/device/gemm_universal_adapter.h"
#include "cutlass/gemm/kernel/gemm_universal.hpp"
#include "cutlass/epilogue/collective/collective_builder.hpp"

using ElemA = cutlass::float_e5m2_t;
using ElemB = cutlass::float_e5m2_t;
using ElemCD = cutlass::float_e5m2_t;
using Acc  = float;
using TileShape    = cute::Shape<cute::_64, cute::_128, cute::_32>;
using ClusterShape = cute::Shape<cute::_1, cute::_1, cute::_1>;

using CollectiveEpilogue = typename cutlass::epilogue::collective::CollectiveBuilder<
    cutlass::arch::Sm100, cutlass::arch::OpClassTensorOp,
    TileShape, ClusterShape,
    cutlass::epilogue::collective::EpilogueTileAuto,
    Acc, Acc,
    ElemCD, cutlass::layout::RowMajor, 128 / cutlass::sizeof_bits<ElemCD>::value,
    ElemCD, cutlass::layout::RowMajor, 128 / cutlass::sizeof_bits<ElemCD>::value,
    cutlass::epilogue::collective::EpilogueScheduleAuto
  >::CollectiveOp;

using CollectiveMainloop = typename cutlass::gemm::collective::CollectiveBuilder<
    cutlass::arch::Sm100, cutlass::arch::OpClassTensorOp,
    ElemA, cutlass::layout::RowMajor, 128 / cutlass::sizeof_bits<ElemA>::value,
    ElemB, cutlass::layout::ColumnMajor, 128 / cutlass::sizeof_bits<ElemB>::value,
    Acc,
    TileShape, ClusterShape,
    cutlass::gemm::collective::StageCount<4>,
    cutlass::gemm::collective::KernelScheduleAuto
  >::CollectiveOp;

using GemmKernel = cutlass::gemm::kernel::GemmUniversal<
    cute::Shape<int,int,int,int>,
    CollectiveMainloop,
    CollectiveEpilogue
>;
using Gemm = cutlass::gemm::device::GemmUniversalAdapter<GemmKernel>;

// Force the device kernel symbol into the cubin without needing a host main.
auto* _anchor = &cutlass::device_kernel<GemmKernel>;


// ===== COMPILED SASS (sm_100a) =====

	.target	sm_100a

	.elftype	@"ET_EXEC"


//--------------------- .note.nv.tkinfo           --------------------------
	.section	.note.nv.tkinfo,"",@"SHT_NOTE"
	.sectionflags	@"SHF_NOTE_NV_TKINFO"
	.tkinfo
        /*0018*/ 	.word	0x00000002
        /*0030*/ 	.string	""
        /*0030*/ 	.string	"ptxas"
        /*0030*/ 	.string	"Cuda compilation tools, release 13.0, V13.0.88"
        /*0030*/ 	.string	"Build cuda_13.0.r13.0/compiler.36424714_0"
        /*0030*/ 	.string	"-arch sm_100a -m 64 "



//--------------------- .note.nv.cuinfo           --------------------------
	.section	.note.nv.cuinfo,"",@"SHT_NOTE"
	.sectionflags	@"SHF_NOTE_NV_CUINFO"
        /*0018*/ 	.short	0x0002
        /*001a*/ 	.short	0x0064
        /*001c*/ 	.short	0x0082
	.zero		2


//--------------------- .nv.info                  --------------------------
	.section	.nv.info,"",@"SHT_CUDA_INFO"
	.align	4


	//----- nvinfo : EIATTR_REGCOUNT
	.align		4
        /*0000*/ 	.byte	0x04, 0x2f
        /*0002*/ 	.short	(.L_19 - .L_18)
	.align		4
.L_18:
        /*0004*/ 	.word	index@(_ZN7cutlass13device_kernelINS_4gemm6kernel13GemmUniversalIN4cute5tupleIJiiiiEEENS1_10collective13CollectiveMmaINS1_35MainloopSm100TmaUmmaWarpSpecializedILi4ELi2ELi4ENS5_IJNS4_1CILi1EEESB_SB_EEEEENS5_IJNSA_ILi64EEENSA_ILi128EEENSA_ILi32EEEEEENS_12float_e5m2_tENS5_IJlSB_lEEESI_SJ_NS4_8TiledMMAINS4_8MMA_AtomIJNS4_10MMA_TraitsINS4_19SM100_MMA_F8F6F4_SSEJSI_SI_fSE_SF_NS4_17integral_constantINS4_4UMMA5MajorELSQ_0EEESR_NSO_INSP_7ScaleInELSS_0EEEST_EEEEEENS4_6LayoutISC_NS5_IJNSA_ILi0EEESX_SX_EEEEENS5_IJNS4_10UnderscoreES10_S10_EEEEENS4_13SM90_TMA_LOADENS4_14ComposedLayoutINS4_7SwizzleILi1ELi4ELi3EEENS4_18smem_ptr_flag_bitsILi8EEENSW_INS5_IJNSA_ILi8EEESG_EEENS5_IJSG_SB_EEEEEEEvNS4_8identityES13_S1D_vS1E_EENS_8epilogue10collective18CollectiveEpilogueINS1G_23Sm100TmaWarpSpecializedILi2ELi2ELi32ELb0ELb0EEEJSH_NS5_IJNSW_ISE_SB_EES1L_EEESI_SJ_SI_SJ_NS1G_6fusion15FusionCallbacksIS1K_NS1N_17LinearCombinationISI_fSI_fLNS_15FloatRoundStyleE2EEESH_S1M_JEEENS4_5SM1004TMEM4LOAD26SM100_TMEM_LOAD_16dp32b32xES13_NS14_INS15_ILi2ELi4ELi3EEES18_NSW_INS5_IJS19_SE_EEENS5_IJSE_SB_EEEEEEENS4_39AutoVectorizingCopyWithAssumedAlignmentILi128EEENS4_14SM90_TMA_STOREES21_S23_S23_EEEvvEEEEvNT_6ParamsE)
        /*0008*/ 	.word	0x00000080


	//----- nvinfo : EIATTR_FRAME_SIZE
	.align		4
.L_19:
        /*000c*/ 	.byte	0x04, 0x11
        /*000e*/ 	.short	(.L_21 - .L_20)
	.align		4
.L_20:
        /*0010*/ 	.word	index@($__internal_2_$__cuda_sm10x_tcgen05_guardrail_trap_unallocated_columns_being_dealloced)
        /*0014*/ 	.word	0x00000000


	//----- nvinfo : EIATTR_FRAME_SIZE
	.align		4
.L_21:
        /*0018*/ 	.byte	0x04, 0x11
        /*001a*/ 	.short	(.L_23 - .L_22)
	.align		4
.L_22:
        /*001c*/ 	.word	index@($__internal_1_$__cuda_sm10x_tcgen05_guardrail_trap_phase_invalid_during_alloc)
        /*0020*/ 	.word	0x00000000


	//----- nvinfo : EIATTR_FRAME_SIZE
	.align		4
.L_23:
        /*0024*/ 	.byte	0x04, 0x11
        /*0026*/ 	.short	(.L_25 - .L_24)
	.align		4
.L_24:
        /*0028*/ 	.word	index@($__internal_0_$__cuda_sm10x_tcgen05_guardrail_trap_col_being_dealloced_not_returned_by_alloc)
        /*002c*/ 	.word	0x00000000


	//----- nvinfo : EIATTR_FRAME_SIZE
	.align		4
.L_25:
        /*0030*/ 	.byte	0x04, 0x11
        /*0032*/ 	.short	(.L_27 - .L_26)
	.align		4
.L_26:
        /*0034*/ 	.word	index@(_ZN7cutlass13device_kernelINS_4gemm6kernel13GemmUniversalIN4cute5tupleIJiiiiEEENS1_10collective13CollectiveMmaINS1_35MainloopSm100TmaUmmaWarpSpecializedILi4ELi2ELi4ENS5_IJNS4_1CILi1EEESB_SB_EEEEENS5_IJNSA_ILi64EEENSA_ILi128EEENSA_ILi32EEEEEENS_12float_e5m2_tENS5_IJlSB_lEEESI_SJ_NS4_8TiledMMAINS4_8MMA_AtomIJNS4_10MMA_TraitsINS4_19SM100_MMA_F8F6F4_SSEJSI_SI_fSE_SF_NS4_17integral_constantINS4_4UMMA5MajorELSQ_0EEESR_NSO_INSP_7ScaleInELSS_0EEEST_EEEEEENS4_6LayoutISC_NS5_IJNSA_ILi0EEESX_SX_EEEEENS5_IJNS4_10UnderscoreES10_S10_EEEEENS4_13SM90_TMA_LOADENS4_14ComposedLayoutINS4_7SwizzleILi1ELi4ELi3EEENS4_18smem_ptr_flag_bitsILi8EEENSW_INS5_IJNSA_ILi8EEESG_EEENS5_IJSG_SB_EEEEEEEvNS4_8identityES13_S1D_vS1E_EENS_8epilogue10collective18CollectiveEpilogueINS1G_23Sm100TmaWarpSpecializedILi2ELi2ELi32ELb0ELb0EEEJSH_NS5_IJNSW_ISE_SB_EES1L_EEESI_SJ_SI_SJ_NS1G_6fusion15FusionCallbacksIS1K_NS1N_17LinearCombinationISI_fSI_fLNS_15FloatRoundStyleE2EEESH_S1M_JEEENS4_5SM1004TMEM4LOAD26SM100_TMEM_LOAD_16dp32b32xES13_NS14_INS15_ILi2ELi4ELi3EEES18_NSW_INS5_IJS19_SE_EEENS5_IJSE_SB_EEEEEEENS4_39AutoVectorizingCopyWithAssumedAlignmentILi128EEENS4_14SM90_TMA_STOREES21_S23_S23_EEEvvEEEEvNT_6ParamsE)
        /*0038*/ 	.word	0x00000000


	//----- nvinfo : EIATTR_MIN_STACK_SIZE
	.align		4
.L_27:
        /*003c*/ 	.byte	0x04, 0x12
        /*003e*/ 	.short	(.L_29 - .L_28)
	.align		4
.L_28:
        /*0040*/ 	.word	index@(_ZN7cutlass13device_kernelINS_4gemm6kernel13GemmUniversalIN4cute5tupleIJiiiiEEENS1_10collective13CollectiveMmaINS1_35MainloopSm100TmaUmmaWarpSpecializedILi4ELi2ELi4ENS5_IJNS4_1CILi1EEESB_SB_EEEEENS5_IJNSA_ILi64EEENSA_ILi128EEENSA_ILi32EEEEEENS_12float_e5m2_tENS5_IJlSB_lEEESI_SJ_NS4_8TiledMMAINS4_8MMA_AtomIJNS4_10MMA_TraitsINS4_19SM100_MMA_F8F6F4_SSEJSI_SI_fSE_SF_NS4_17integral_constantINS4_4UMMA5MajorELSQ_0EEESR_NSO_INSP_7ScaleInELSS_0EEEST_EEEEEENS4_6LayoutISC_NS5_IJNSA_ILi0EEESX_SX_EEEEENS5_IJNS4_10UnderscoreES10_S10_EEEEENS4_13SM90_TMA_LOADENS4_14ComposedLayoutINS4_7SwizzleILi1ELi4ELi3EEENS4_18smem_ptr_flag_bitsILi8EEENSW_INS5_IJNSA_ILi8EEESG_EEENS5_IJSG_SB_EEEEEEEvNS4_8identityES13_S1D_vS1E_EENS_8epilogue10collective18CollectiveEpilogueINS1G_23Sm100TmaWarpSpecializedILi2ELi2ELi32ELb0ELb0EEEJSH_NS5_IJNSW_ISE_SB_EES1L_EEESI_SJ_SI_SJ_NS1G_6fusion15FusionCallbacksIS1K_NS1N_17LinearCombinationISI_fSI_fLNS_15FloatRoundStyleE2EEESH_S1M_JEEENS4_5SM1004TMEM4LOAD26SM100_TMEM_LOAD_16dp32b32xES13_NS14_INS15_ILi2ELi4ELi3EEES18_NSW_INS5_IJS19_SE_EEENS5_IJSE_SB_EEEEEEENS4_39AutoVectorizingCopyWithAssumedAlignmentILi128EEENS4_14SM90_TMA_STOREES21_S23_S23_EEEvvEEEEvNT_6ParamsE)
        /*0044*/ 	.word	0x00000000
.L_29:


//--------------------- .nv.compat                --------------------------
	.section	.nv.compat,"",@"SHT_CUDA_COMPAT_INFO"
	.align	4
        /*0000*/ 	.byte	0x02, 0x09, 0x01, 0x00, 0x02, 0x02, 0x02, 0x00, 0x02, 0x05, 0x05, 0x00, 0x03, 0x07, 0x01, 0x01
        /*0010*/ 	.byte	0x02, 0x03, 0x01, 0x00, 0x02, 0x06, 0x01, 0x00, 0x04, 0x0b, 0x08, 0x00, 0x09, 0x00, 0x00, 0x00
        /*0020*/ 	.byte	0x00, 0x00, 0x00, 0x00


//--------------------- .nv.info._ZN7cutlass13device_kernelINS_4gemm6kernel13GemmUniversalIN4cute5tupleIJiiiiEEENS1_10collective13CollectiveMmaINS1_35MainloopSm100TmaUmmaWarpSpecializedILi4ELi2ELi4ENS5_IJNS4_1CILi1EEESB_SB_EEEEENS5_IJNSA_ILi64EEENSA_ILi128EEENSA_ILi32EEEEEENS_12float_e5m2_tENS5_IJlSB_lEEESI_SJ_NS4_8TiledMMAINS4_8MMA_AtomIJNS4_10MMA_TraitsINS4_19SM100_MMA_F8F6F4_SSEJSI_SI_fSE_SF_NS4_17integral_constantINS4_4UMMA5MajorELSQ_0EEESR_NSO_INSP_7ScaleInELSS_0EEEST_EEEEEENS4_6LayoutISC_NS5_IJNSA_ILi0EEESX_SX_EEEEENS5_IJNS4_10UnderscoreES10_S10_EEEEENS4_13SM90_TMA_LOADENS4_14ComposedLayoutINS4_7SwizzleILi1ELi4ELi3EEENS4_18smem_ptr_flag_bitsILi8EEENSW_INS5_IJNSA_ILi8EEESG_EEENS5_IJSG_SB_EEEEEEEvNS4_8identityES13_S1D_vS1E_EENS_8epilogue10collective18CollectiveEpilogueINS1G_23Sm100TmaWarpSpecializedILi2ELi2ELi32ELb0ELb0EEEJSH_NS5_IJNSW_ISE_SB_EES1L_EEESI_SJ_SI_SJ_NS1G_6fusion15FusionCallbacksIS1K_NS1N_17LinearCombinationISI_fSI_fLNS_15FloatRoundStyleE2EEESH_S1M_JEEENS4_5SM1004TMEM4LOAD26SM100_TMEM_LOAD_16dp32b32xES13_NS14_INS15_ILi2ELi4ELi3EEES18_NSW_INS5_IJS19_SE_EEENS5_IJSE_SB_EEEEEEENS4_39AutoVectorizingCopyWithAssumedAlignmentILi128EEENS4_14SM90_TMA_STOREES21_S23_S23_EEEvvEEEEvNT_6ParamsE --------------------------
	.section	.nv.info._ZN7cutlass13device_kernelINS_4gemm6kernel13GemmUniversalIN4cute5tupleIJiiiiEEENS1_10collective13CollectiveMmaINS1_35MainloopSm100TmaUmmaWarpSpecializedILi4ELi2ELi4ENS5_IJNS4_1CILi1EEESB_SB_EEEEENS5_IJNSA_ILi64EEENSA_ILi128EEENSA_ILi32EEEEEENS_12float_e5m2_tENS5_IJlSB_lEEESI_SJ_NS4_8TiledMMAINS4_8MMA_AtomIJNS4_10MMA_TraitsINS4_19SM100_MMA_F8F6F4_SSEJSI_SI_fSE_SF_NS4_17integral_constantINS4_4UMMA5MajorELSQ_0EEESR_NSO_INSP_7ScaleInELSS_0EEEST_EEEEEENS4_6LayoutISC_NS5_IJNSA_ILi0EEESX_SX_EEEEENS5_IJNS4_10UnderscoreES10_S10_EEEEENS4_13SM90_TMA_LOADENS4_14ComposedLayoutINS4_7SwizzleILi1ELi4ELi3EEENS4_18smem_ptr_flag_bitsILi8EEENSW_INS5_IJNSA_ILi8EEESG_EEENS5_IJSG_SB_EEEEEEEvNS4_8identityES13_S1D_vS1E_EENS_8epilogue10collective18CollectiveEpilogueINS1G_23Sm100TmaWarpSpecializedILi2ELi2ELi32ELb0ELb0EEEJSH_NS5_IJNSW_ISE_SB_EES1L_EEESI_SJ_SI_SJ_NS1G_6fusion15FusionCallbacksIS1K_NS1N_17LinearCombinationISI_fSI_fLNS_15FloatRoundStyleE2EEESH_S1M_JEEENS4_5SM1004TMEM4LOAD26SM100_TMEM_LOAD_16dp32b32xES13_NS14_INS15_ILi2ELi4ELi3EEES18_NSW_INS5_IJS19_SE_EEENS5_IJSE_SB_EEEEEEENS4_39AutoVectorizingCopyWithAssumedAlignmentILi128EEENS4_14SM90_TMA_STOREES21_S23_S23_EEEvvEEEEvNT_6ParamsE,"",@"SHT_CUDA_INFO"
	.sectionflags	@""
	.align	4


	//----- nvinfo : EIATTR_CUDA_API_VERSION
	.align		4
        /*0000*/ 	.byte	0x04, 0x37
        /*0002*/ 	.short	(.L_31 - .L_30)
.L_30:
        /*0004*/ 	.word	0x00000082


	//----- nvinfo : EIATTR_KPARAM_INFO
	.align		4
.L_31:
        /*0008*/ 	.byte	0x04, 0x17
        /*000a*/ 	.short	(.L_33 - .L_32)
.L_32:
        /*000c*/ 	.word	0x00000000
        /*0010*/ 	.short	0x0000
        /*0012*/ 	.short	0x0000
        /*0014*/ 	.byte	0x00, 0xf0, 0x01, 0x20


	//----- nvinfo : EIATTR_AT_ENTRY_FRAGMENTS
	.align		4
.L_33:
        /*0018*/ 	.byte	0x04, 0x4f
        /*001a*/ 	.short	(.L_35 - .L_34)


	//   ....[0]....
.L_34:
        /*001c*/ 	.word	0x00000006


	//----- nvinfo : EIATTR_RESERVED_SMEM_USED
	.align		4
.L_35:
        /*0020*/ 	.byte	0x01, 0x41
	.zero		2


	//----- nvinfo : EIATTR_SPARSE_MMA_MASK
	.align		4
        /*0024*/ 	.byte	0x03, 0x50
        /*0026*/ 	.short	0x0000


	//----- nvinfo : EIATTR_TCGEN05_1CTA_USED
	.align		4
        /*0028*/ 	.byte	0x01, 0x51
	.zero		2


	//----- nvinfo : EIATTR_MAXREG_COUNT
	.align		4
        /*002c*/ 	.byte	0x03, 0x1b
        /*002e*/ 	.short	0x00ff


	//----- nvinfo : EIATTR_NUM_BARRIERS
	.align		4
        /*0030*/ 	.byte	0x02, 0x4c
        /*0032*/ 	.byte	0x07
	.zero		1


	//----- nvinfo : EIATTR_EXTERNS
	.align		4
        /*0034*/ 	.byte	0x04, 0x0f
        /*0036*/ 	.short	(.L_37 - .L_36)


	//   ....[0]....
	.align		4
.L_36:
        /*0038*/ 	.word	index@(__assertfail)


	//----- nvinfo : EIATTR_MERCURY_ISA_VERSION
	.align		4
.L_37:
        /*003c*/ 	.byte	0x03, 0x5f
        /*003e*/ 	.short	0x0101


	//----- nvinfo : EIATTR_INT_WARP_WIDE_INSTR_OFFSETS
	.align		4
        /*0040*/ 	.byte	0x04, 0x31
        /*0042*/ 	.short	(.L_39 - .L_38)


	//   ....[0]....
.L_38:
        /*0044*/ 	.word	0x00001db0


	//   ....[1]....
        /*0048*/ 	.word	0x00003710


	//   ....[2]....
        /*004c*/ 	.word	0x00003730


	//   ....[3]....
        /*0050*/ 	.word	0x00003760


	//   ....[4]....
        /*0054*/ 	.word	0x00004090


	//   ....[5]....
        /*0058*/ 	.word	0x00004100


	//   ....[6]....
        /*005c*/ 	.word	0x000042e0


	//   ....[7]....
        /*0060*/ 	.word	0x00004440


	//----- nvinfo : EIATTR_COOP_GROUP_MASK_REGIDS
	.align		4
.L_39:
        /*0064*/ 	.byte	0x04, 0x29
        /*0066*/ 	.short	(.L_41 - .L_40)


	//   ....[0]....
.L_40:
        /*0068*/ 	.word	0xffffffff


	//   ....[1]....
        /*006c*/ 	.word	0xffffffff


	//   ....[2]....
        /*0070*/ 	.word	0xffffffff


	//   ....[3]....
        /*0074*/ 	.word	0xffffffff


	//   ....[4]....
        /*0078*/ 	.word	0xffffffff


	//   ....[5]....
        /*007c*/ 	.word	0xffffffff


	//   ....[6]....
        /*0080*/ 	.word	0xffffffff


	//   ....[7]....
        /*0084*/ 	.word	0xffffffff


	//   ....[8]....
        /*0088*/ 	.word	0xffffffff


	//   ....[9]....
        /*008c*/ 	.word	0xffffffff


	//   ....[10]....
        /*0090*/ 	.word	0xffffffff


	//   ....[11]....
        /*0094*/ 	.word	0xffffffff


	//   ....[12]....
        /*0098*/ 	.word	0xffffffff


	//----- nvinfo : EIATTR_COOP_GROUP_INSTR_OFFSETS
	.align		4
.L_41:
        /*009c*/ 	.byte	0x04, 0x28
        /*009e*/ 	.short	(.L_43 - .L_42)


	//   ....[0]....
.L_42:
        /*00a0*/ 	.word	0x00000090


	//   ....[1]....
        /*00a4*/ 	.word	0x000004d0


	//   ....[2]....
        /*00a8*/ 	.word	0x00000640


	//   ....[3]....
        /*00ac*/ 	.word	0x000007a0


	//   ....[4]....
        /*00b0*/ 	.word	0x000008a0


	//   ....[5]....
        /*00b4*/ 	.word	0x00000a10


	//   ....[6]....
        /*00b8*/ 	.word	0x00000bb0


	//   ....[7]....
        /*00bc*/ 	.word	0x00001c90


	//   ....[8]....
        /*00c0*/ 	.word	0x00002a70


	//   ....[9]....
        /*00c4*/ 	.word	0x00002c80


	//   ....[10]....
        /*00c8*/ 	.word	0x00002cb0


	//   ....[11]....
        /*00cc*/ 	.word	0x000035f0


	//   ....[12]....
        /*00d0*/ 	.word	0x00003820


	//----- nvinfo : EIATTR_VRC_CTA_INIT_COUNT
	.align		4
.L_43:
        /*00d4*/ 	.byte	0x02, 0x4a
        /*00d6*/ 	.byte	0x80
	.zero		1


	//----- nvinfo : EIATTR_SYSCALL_OFFSETS
	.align		4
        /*00d8*/ 	.byte	0x04, 0x46
        /*00da*/ 	.short	(.L_45 - .L_44)


	//   ....[0]....
.L_44:
        /*00dc*/ 	.word	0x00004e80


	//   ....[1]....
        /*00e0*/ 	.word	0x00004fc0


	//   ....[2]....
        /*00e4*/ 	.word	0x000057c0


	//   ....[3]....
        /*00e8*/ 	.word	0x00006550


	//----- nvinfo : EIATTR_MBARRIER_INSTR_OFFSETS
	.align		4
.L_45:
        /*00ec*/ 	.byte	0x04, 0x39
        /*00ee*/ 	.short	(.L_47 - .L_46)


	//   ....[0]....
.L_46:
        /*00f0*/ 	.word	0x000005b0
        /*00f4*/ 	.word	0x000000ff
        /*00f8*/ 	.word	0x00000000
        /*00fc*/ 	.short	0x0100
        /*00fe*/ 	.byte	0x05
	.zero		1


	//   ....[1]....
        /*0100*/ 	.word	0x000005c0
        /*0104*/ 	.word	0x000000ff
        /*0108*/ 	.word	0x00000020
        /*010c*/ 	.short	0x0100
        /*010e*/ 	.byte	0x05
	.zero		1


	//   ....[2]....
        /*0110*/ 	.word	0x000005d0
        /*0114*/ 	.word	0x000000ff
        /*0118*/ 	.word	0x00000008
        /*011c*/ 	.short	0x0100
        /*011e*/ 	.byte	0x05
	.zero		1


	//   ....[3]....
        /*0120*/ 	.word	0x000005e0
        /*0124*/ 	.word	0x000000ff
        /*0128*/ 	.word	0x00000028
        /*012c*/ 	.short	0x0100
        /*012e*/ 	.byte	0x05
	.zero		1


	//   ....[4]....
        /*0130*/ 	.word	0x000005f0
        /*0134*/ 	.word	0x000000ff
        /*0138*/ 	.word	0x00000010
        /*013c*/ 	.short	0x0100
        /*013e*/ 	.byte	0x05
	.zero		1


	//   ....[5]....
        /*0140*/ 	.word	0x00000600
        /*0144*/ 	.word	0x000000ff
        /*0148*/ 	.word	0x00000030
        /*014c*/ 	.short	0x0100
        /*014e*/ 	.byte	0x05
	.zero		1


	//   ....[6]....
        /*0150*/ 	.word	0x00000610
        /*0154*/ 	.word	0x000000ff
        /*0158*/ 	.word	0x00000018
        /*015c*/ 	.short	0x0100
        /*015e*/ 	.byte	0x05
	.zero		1


	//   ....[7]....
        /*0160*/ 	.word	0x00000620
        /*0164*/ 	.word	0x000000ff
        /*0168*/ 	.word	0x00000038
        /*016c*/ 	.short	0x0100
        /*016e*/ 	.byte	0x05
	.zero		1


	//   ....[8]....
        /*0170*/ 	.word	0x00000750
        /*0174*/ 	.word	0x000000ff
        /*0178*/ 	.word	0x00000040
        /*017c*/ 	.short	0x0100
        /*017e*/ 	.byte	0x07
	.zero		1


	//   ....[9]....
        /*0180*/ 	.word	0x00000760
        /*0184*/ 	.word	0x000000ff
        /*0188*/ 	.word	0x00000050
        /*018c*/ 	.short	0x0100
        /*018e*/ 	.byte	0x07
	.zero		1


	//   ....[10]....
        /*0190*/ 	.word	0x00000770
        /*0194*/ 	.word	0x000000ff
        /*0198*/ 	.word	0x00000048
        /*019c*/ 	.short	0x0100
        /*019e*/ 	.byte	0x07
	.zero		1


	//   ....[11]....
        /*01a0*/ 	.word	0x00000780
        /*01a4*/ 	.word	0x000000ff
        /*01a8*/ 	.word	0x00000058
        /*01ac*/ 	.short	0x0100
        /*01ae*/ 	.byte	0x07
	.zero		1


	//   ....[12]....
        /*01b0*/ 	.word	0x00000870
        /*01b4*/ 	.word	0x000000ff
        /*01b8*/ 	.word	0x00000060
        /*01bc*/ 	.short	0x0100
        /*01be*/ 	.byte	0x05
	.zero		1


	//   ....[13]....
        /*01c0*/ 	.word	0x00000880
        /*01c4*/ 	.word	0x000000ff
        /*01c8*/ 	.word	0x00000068
        /*01cc*/ 	.short	0x0100
        /*01ce*/ 	.byte	0x05
	.zero		1


	//   ....[14]....
        /*01d0*/ 	.word	0x000009c0
        /*01d4*/ 	.word	0x000000ff
        /*01d8*/ 	.word	0x00000070
        /*01dc*/ 	.short	0x0100
        /*01de*/ 	.byte	0x05
	.zero		1


	//   ....[15]....
        /*01e0*/ 	.word	0x000009d0
        /*01e4*/ 	.word	0x000000ff
        /*01e8*/ 	.word	0x00000080
        /*01ec*/ 	.short	0x0100
        /*01ee*/ 	.byte	0x05
	.zero		1


	//   ....[16]....
        /*01f0*/ 	.word	0x000009e0
        /*01f4*/ 	.word	0x000000ff
        /*01f8*/ 	.word	0x00000078
        /*01fc*/ 	.short	0x0100
        /*01fe*/ 	.byte	0x05
	.zero		1


	//   ....[17]....
        /*0200*/ 	.word	0x000009f0
        /*0204*/ 	.word	0x000000ff
        /*0208*/ 	.word	0x00000088
        /*020c*/ 	.short	0x0100
        /*020e*/ 	.byte	0x05
	.zero		1


	//   ....[18]....
        /*0210*/ 	.word	0x00000b20
        /*0214*/ 	.word	0x000000ff
        /*0218*/ 	.word	0x00000090
        /*021c*/ 	.short	0x0100
        /*021e*/ 	.byte	0x07
	.zero		1


	//   ....[19]....
        /*0220*/ 	.word	0x00000b30
        /*0224*/ 	.word	0x000000ff
        /*0228*/ 	.word	0x000000b0
        /*022c*/ 	.short	0x0100
        /*022e*/ 	.byte	0x07
	.zero		1


	//   ....[20]....
        /*0230*/ 	.word	0x00000b40
        /*0234*/ 	.word	0x000000ff
        /*0238*/ 	.word	0x00000098
        /*023c*/ 	.short	0x0100
        /*023e*/ 	.byte	0x07
	.zero		1


	//   ....[21]....
        /*0240*/ 	.word	0x00000b50
        /*0244*/ 	.word	0x000000ff
        /*0248*/ 	.word	0x000000b8
        /*024c*/ 	.short	0x0100
        /*024e*/ 	.byte	0x07
	.zero		1


	//   ....[22]....
        /*0250*/ 	.word	0x00000b60
        /*0254*/ 	.word	0x000000ff
        /*0258*/ 	.word	0x000000a0
        /*025c*/ 	.short	0x0100
        /*025e*/ 	.byte	0x07
	.zero		1


	//   ....[23]....
        /*0260*/ 	.word	0x00000b70
        /*0264*/ 	.word	0x000000ff
        /*0268*/ 	.word	0x000000c0
        /*026c*/ 	.short	0x0100
        /*026e*/ 	.byte	0x07
	.zero		1


	//   ....[24]....
        /*0270*/ 	.word	0x00000b80
        /*0274*/ 	.word	0x000000ff
        /*0278*/ 	.word	0x000000a8
        /*027c*/ 	.short	0x0100
        /*027e*/ 	.byte	0x07
	.zero		1


	//   ....[25]....
        /*0280*/ 	.word	0x00000b90
        /*0284*/ 	.word	0x000000ff
        /*0288*/ 	.word	0x000000c8
        /*028c*/ 	.short	0x0100
        /*028e*/ 	.byte	0x07
	.zero		1


	//   ....[26]....
        /*0290*/ 	.word	0x00000c80
        /*0294*/ 	.word	0x000000ff
        /*0298*/ 	.word	0x000000d0
        /*029c*/ 	.short	0x0100
        /*029e*/ 	.byte	0x05
	.zero		1


	//   ....[27]....
        /*02a0*/ 	.word	0x00000c90
        /*02a4*/ 	.word	0x000000ff
        /*02a8*/ 	.word	0x000000e0
        /*02ac*/ 	.short	0x0100
        /*02ae*/ 	.byte	0x05
	.zero		1


	//   ....[28]....
        /*02b0*/ 	.word	0x00000ca0
        /*02b4*/ 	.word	0x000000ff
        /*02b8*/ 	.word	0x000000d8
        /*02bc*/ 	.short	0x0100
        /*02be*/ 	.byte	0x05
	.zero		1


	//   ....[29]....
        /*02c0*/ 	.word	0x00000cb0
        /*02c4*/ 	.word	0x000000ff
        /*02c8*/ 	.word	0x000000e8
        /*02cc*/ 	.short	0x0100
        /*02ce*/ 	.byte	0x05
	.zero		1


	//   ....[30]....
        /*02d0*/ 	.word	0x00001590
        /*02d4*/ 	.word	0x00000003
        /*02d8*/ 	.word	0x000000e0
        /*02dc*/ 	.short	0x010a
        /*02de*/ 	.byte	0xff
	.zero		1


	//   ....[31]....
        /*02e0*/ 	.word	0x000015c0
        /*02e4*/ 	.word	0x00000003
        /*02e8*/ 	.word	0x000000d0
        /*02ec*/ 	.short	0x0101
        /*02ee*/ 	.byte	0xff
	.zero		1


	//   ....[32]....
        /*02f0*/ 	.word	0x00001690
        /*02f4*/ 	.word	0x000000ff
        /*02f8*/ 	.word	0x00000020
        /*02fc*/ 	.short	0x010a
        /*02fe*/ 	.byte	0x08
	.zero		1


	//   ....[33]....
        /*0300*/ 	.word	0x00001730
        /*0304*/ 	.word	0x000000ff
        /*0308*/ 	.word	0x00000020
        /*030c*/ 	.short	0x010a
        /*030e*/ 	.byte	0x21
	.zero		1


	//   ....[34]....
        /*0310*/ 	.word	0x00001880
        /*0314*/ 	.word	0x000000ff
        /*0318*/ 	.word	0x00000020
        /*031c*/ 	.short	0x010a
        /*031e*/ 	.byte	0x08
	.zero		1


	//   ....[35]....
        /*0320*/ 	.word	0x00001990
        /*0324*/ 	.word	0x000000ff
        /*0328*/ 	.word	0x00000068
        /*032c*/ 	.short	0x0101
        /*032e*/ 	.byte	0x04
	.zero		1


	//   ....[36]....
        /*0330*/ 	.word	0x000019b0
        /*0334*/ 	.word	0x000000ff
        /*0338*/ 	.word	0x00000020
        /*033c*/ 	.short	0x010a
        /*033e*/ 	.byte	0x08
	.zero		1


	//   ....[37]....
        /*0340*/ 	.word	0x00001a30
        /*0344*/ 	.word	0x000000ff
        /*0348*/ 	.word	0x00000020
        /*034c*/ 	.short	0x010a
        /*034e*/ 	.byte	0x11
	.zero		1


	//   ....[38]....
        /*0350*/ 	.word	0x00001b80
        /*0354*/ 	.word	0x000000ff
        /*0358*/ 	.word	0x00000020
        /*035c*/ 	.short	0x010a
        /*035e*/ 	.byte	0x08
	.zero		1


	//   ....[39]....
        /*0360*/ 	.word	0x00001cc0
        /*0364*/ 	.word	0x00000002
        /*0368*/ 	.word	0x00000070
        /*036c*/ 	.short	0x010a
        /*036e*/ 	.byte	0xff
	.zero		1


	//   ....[40]....
        /*0370*/ 	.word	0x00001d80
        /*0374*/ 	.word	0x00000002
        /*0378*/ 	.word	0x00000000
        /*037c*/ 	.short	0x0101
        /*037e*/ 	.byte	0xff
	.zero		1


	//   ....[41]....
        /*0380*/ 	.word	0x000022e0
        /*0384*/ 	.word	0x000000ff
        /*0388*/ 	.word	0x00000000
        /*038c*/ 	.short	0x010a
        /*038e*/ 	.byte	0x05
	.zero		1


	//   ....[42]....
        /*0390*/ 	.word	0x00002370
        /*0394*/ 	.word	0x000000ff
        /*0398*/ 	.word	0x00000000
        /*039c*/ 	.short	0x010a
        /*039e*/ 	.byte	0x05
	.zero		1


	//   ....[43]....
        /*03a0*/ 	.word	0x00002400
        /*03a4*/ 	.word	0x000000ff
        /*03a8*/ 	.word	0x00000000
        /*03ac*/ 	.short	0x010a
        /*03ae*/ 	.byte	0x05
	.zero		1


	//   ....[44]....
        /*03b0*/ 	.word	0x000024a0
        /*03b4*/ 	.word	0x00000000
        /*03b8*/ 	.word	0x00000000
        /*03bc*/ 	.short	0x010a
        /*03be*/ 	.byte	0xff
	.zero		1


	//   ....[45]....
        /*03c0*/ 	.word	0x000025c0
        /*03c4*/ 	.word	0x00000000
        /*03c8*/ 	.word	0x000000d0
        /*03cc*/ 	.short	0x010a
        /*03ce*/ 	.byte	0xff
	.zero		1


	//   ....[46]....
        /*03d0*/ 	.word	0x00002620
        /*03d4*/ 	.word	0x00000004
        /*03d8*/ 	.word	0x00000000
        /*03dc*/ 	.short	0x0101
        /*03de*/ 	.byte	0xff
	.zero		1


	//   ....[47]....
        /*03e0*/ 	.word	0x00002640
        /*03e4*/ 	.word	0x000000ff
        /*03e8*/ 	.word	0x00000080
        /*03ec*/ 	.short	0x010a
        /*03ee*/ 	.byte	0x05
	.zero		1


	//   ....[48]....
        /*03f0*/ 	.word	0x00002760
        /*03f4*/ 	.word	0x00000000
        /*03f8*/ 	.word	0x00000070
        /*03fc*/ 	.short	0x010a
        /*03fe*/ 	.byte	0xff
	.zero		1


	//   ....[49]....
        /*0400*/ 	.word	0x00002870
        /*0404*/ 	.word	0x00000000
        /*0408*/ 	.word	0x00000000
        /*040c*/ 	.short	0x0101
        /*040e*/ 	.byte	0xff
	.zero		1


	//   ....[50]....
        /*0410*/ 	.word	0x00002900
        /*0414*/ 	.word	0x000000ff
        /*0418*/ 	.word	0x00000080
        /*041c*/ 	.short	0x0106
        /*041e*/ 	.byte	0x05
	.zero		1


	//   ....[51]....
        /*0420*/ 	.word	0x00002920
        /*0424*/ 	.word	0x000000ff
        /*0428*/ 	.word	0x00000080
        /*042c*/ 	.short	0x010a
        /*042e*/ 	.byte	0x05
	.zero		1


	//   ....[52]....
        /*0430*/ 	.word	0x000029b0
        /*0434*/ 	.word	0x000000ff
        /*0438*/ 	.word	0x00000080
        /*043c*/ 	.short	0x0106
        /*043e*/ 	.byte	0x04
	.zero		1


	//   ....[53]....
        /*0440*/ 	.word	0x000029f0
        /*0444*/ 	.word	0x00000000
        /*0448*/ 	.word	0x00000080
        /*044c*/ 	.short	0x010a
        /*044e*/ 	.byte	0xff
	.zero		1


	//   ....[54]....
        /*0450*/ 	.word	0x00002ed0
        /*0454*/ 	.word	0x00000000
        /*0458*/ 	.word	0x00000070
        /*045c*/ 	.short	0x010a
        /*045e*/ 	.byte	0xff
	.zero		1


	//   ....[55]....
        /*0460*/ 	.word	0x00002fd0
        /*0464*/ 	.word	0x00000003
        /*0468*/ 	.word	0x00000000
        /*046c*/ 	.short	0x0101
        /*046e*/ 	.byte	0xff
	.zero		1


	//   ....[56]....
        /*0470*/ 	.word	0x00002fe0
        /*0474*/ 	.word	0x000000ff
        /*0478*/ 	.word	0x00000000
        /*047c*/ 	.short	0x010a
        /*047e*/ 	.byte	0x04
	.zero		1


	//   ....[57]....
        /*0480*/ 	.word	0x00003000
        /*0484*/ 	.word	0x000000ff
        /*0488*/ 	.word	0x000000b0
        /*048c*/ 	.short	0x010a
        /*048e*/ 	.byte	0x09
	.zero		1


	//   ....[58]....
        /*0490*/ 	.word	0x00003140
        /*0494*/ 	.word	0x000000ff
        /*0498*/ 	.word	0x00000000
        /*049c*/ 	.short	0x010a
        /*049e*/ 	.byte	0x07
	.zero		1


	//   ....[59]....
        /*04a0*/ 	.word	0x00003270
        /*04a4*/ 	.word	0x000000ff
        /*04a8*/ 	.word	0x00000000
        /*04ac*/ 	.short	0x010a
        /*04ae*/ 	.byte	0x04
	.zero		1


	//   ....[60]....
        /*04b0*/ 	.word	0x00003420
        /*04b4*/ 	.word	0x000000ff
        /*04b8*/ 	.word	0x00000000
        /*04bc*/ 	.short	0x010a
        /*04be*/ 	.byte	0x05
	.zero		1


	//   ....[61]....
        /*04c0*/ 	.word	0x000034b0
        /*04c4*/ 	.word	0x000000ff
        /*04c8*/ 	.word	0x00000000
        /*04cc*/ 	.short	0x010a
        /*04ce*/ 	.byte	0x05
	.zero		1


	//   ....[62]....
        /*04d0*/ 	.word	0x00003540
        /*04d4*/ 	.word	0x000000ff
        /*04d8*/ 	.word	0x00000000
        /*04dc*/ 	.short	0x010a
        /*04de*/ 	.byte	0x05
	.zero		1


	//   ....[63]....
        /*04e0*/ 	.word	0x000035d0
        /*04e4*/ 	.word	0x000000ff
        /*04e8*/ 	.word	0x00000000
        /*04ec*/ 	.short	0x010a
        /*04ee*/ 	.byte	0x07
	.zero		1


	//   ....[64]....
        /*04f0*/ 	.word	0x00003a30
        /*04f4*/ 	.word	0x00000000
        /*04f8*/ 	.word	0x00000070
        /*04fc*/ 	.short	0x010a
        /*04fe*/ 	.byte	0xff
	.zero		1


	//   ....[65]....
        /*0500*/ 	.word	0x00003af0
        /*0504*/ 	.word	0x00000000
        /*0508*/ 	.word	0x00000000
        /*050c*/ 	.short	0x0101
        /*050e*/ 	.byte	0xff
	.zero		1


	//   ....[66]....
        /*0510*/ 	.word	0x00003e10
        /*0514*/ 	.word	0x000000ff
        /*0518*/ 	.word	0x00000068
        /*051c*/ 	.short	0x010a
        /*051e*/ 	.byte	0x07
	.zero		1


	//   ....[67]....
        /*0520*/ 	.word	0x00004000
        /*0524*/ 	.word	0x000000ff
        /*0528*/ 	.word	0x00000050
        /*052c*/ 	.short	0x010a
        /*052e*/ 	.byte	0x07
	.zero		1


	//   ....[68]....
        /*0530*/ 	.word	0x000041d0
        /*0534*/ 	.word	0x000000ff
        /*0538*/ 	.word	0x00000040
        /*053c*/ 	.short	0x010b
        /*053e*/ 	.byte	0x07
	.zero		1


	//   ....[69]....
        /*0540*/ 	.word	0x00004240
        /*0544*/ 	.word	0x000000ff
        /*0548*/ 	.word	0x00000000
        /*054c*/ 	.short	0x0101
        /*054e*/ 	.byte	0x08
	.zero		1


	//   ....[70]....
        /*0550*/ 	.word	0x00004270
        /*0554*/ 	.word	0x000000ff
        /*0558*/ 	.word	0x00000058
        /*055c*/ 	.short	0x010a
        /*055e*/ 	.byte	0x07
	.zero		1


	//   ....[71]....
        /*0560*/ 	.word	0x00004480
        /*0564*/ 	.word	0x000000ff
        /*0568*/ 	.word	0x00000048
        /*056c*/ 	.short	0x010b
        /*056e*/ 	.byte	0x07
	.zero		1


	//   ....[72]....
        /*0570*/ 	.word	0x000044a0
        /*0574*/ 	.word	0x000000ff
        /*0578*/ 	.word	0x00000000
        /*057c*/ 	.short	0x0101
        /*057e*/ 	.byte	0x0d
	.zero		1


	//   ....[73]....
        /*0580*/ 	.word	0x000044d0
        /*0584*/ 	.word	0x000000ff
        /*0588*/ 	.word	0x00000050
        /*058c*/ 	.short	0x010a
        /*058e*/ 	.byte	0x07
	.zero		1


	//   ....[74]....
        /*0590*/ 	.word	0x00004510
        /*0594*/ 	.word	0x00000000
        /*0598*/ 	.word	0x00000058
        /*059c*/ 	.short	0x010a
        /*059e*/ 	.byte	0xff
	.zero		1


	//   ....[75]....
        /*05a0*/ 	.word	0x00004850
        /*05a4*/ 	.word	0x00000000
        /*05a8*/ 	.word	0x00000070
        /*05ac*/ 	.short	0x010a
        /*05ae*/ 	.byte	0xff
	.zero		1


	//   ....[76]....
        /*05b0*/ 	.word	0x00004960
        /*05b4*/ 	.word	0x00000000
        /*05b8*/ 	.word	0x00000000
        /*05bc*/ 	.short	0x0101
        /*05be*/ 	.byte	0xff
	.zero		1


	//   ....[77]....
        /*05c0*/ 	.word	0x000053b0
        /*05c4*/ 	.word	0x00000000
        /*05c8*/ 	.word	0x00000040
        /*05cc*/ 	.short	0x010a
        /*05ce*/ 	.byte	0xff
	.zero		1


	//   ....[78]....
        /*05d0*/ 	.word	0x00005420
        /*05d4*/ 	.word	0x00000071
        /*05d8*/ 	.word	0x00000090
        /*05dc*/ 	.short	0x010a
        /*05de*/ 	.byte	0xff
	.zero		1


	//   ....[79]....
        /*05e0*/ 	.word	0x00005500
        /*05e4*/ 	.word	0x00000000
        /*05e8*/ 	.word	0x00000040
        /*05ec*/ 	.short	0x010a
        /*05ee*/ 	.byte	0xff
	.zero		1


	//   ....[80]....
        /*05f0*/ 	.word	0x00005640
        /*05f4*/ 	.word	0x00000000
        /*05f8*/ 	.word	0x00000000
        /*05fc*/ 	.short	0x0101
        /*05fe*/ 	.byte	0xff
	.zero		1


	//   ....[81]....
        /*0600*/ 	.word	0x000056a0
        /*0604*/ 	.word	0x00000071
        /*0608*/ 	.word	0x00000090
        /*060c*/ 	.short	0x010a
        /*060e*/ 	.byte	0xff
	.zero		1


	//   ....[82]....
        /*0610*/ 	.word	0x000061f0
        /*0614*/ 	.word	0x00000020
        /*0618*/ 	.word	0x00000040
        /*061c*/ 	.short	0x010a
        /*061e*/ 	.byte	0xff
	.zero		1


	//   ....[83]....
        /*0620*/ 	.word	0x000062b0
        /*0624*/ 	.word	0x00000020
        /*0628*/ 	.word	0x00000040
        /*062c*/ 	.short	0x010a
        /*062e*/ 	.byte	0xff
	.zero		1


	//   ....[84]....
        /*0630*/ 	.word	0x000063d0
        /*0634*/ 	.word	0x00000003
        /*0638*/ 	.word	0x00000000
        /*063c*/ 	.short	0x0101
        /*063e*/ 	.byte	0xff
	.zero		1


	//   ....[85]....
        /*0640*/ 	.word	0x00006810
        /*0644*/ 	.word	0x000000ff
        /*0648*/ 	.word	0x00000000
        /*064c*/ 	.short	0x0101
        /*064e*/ 	.byte	0x05
	.zero		1


	//   ....[86]....
        /*0650*/ 	.word	0x00007050
        /*0654*/ 	.word	0x00000003
        /*0658*/ 	.word	0x000000e0
        /*065c*/ 	.short	0x010a
        /*065e*/ 	.byte	0xff
	.zero		1


	//   ....[87]....
        /*0660*/ 	.word	0x000070b0
        /*0664*/ 	.word	0x00000002
        /*0668*/ 	.word	0x00000020
        /*066c*/ 	.short	0x010a
        /*066e*/ 	.byte	0xff
	.zero		1


	//   ....[88]....
        /*0670*/ 	.word	0x00007110
        /*0674*/ 	.word	0x00000002
        /*0678*/ 	.word	0x00000020
        /*067c*/ 	.short	0x010a
        /*067e*/ 	.byte	0xff
	.zero		1


	//   ....[89]....
        /*0680*/ 	.word	0x00007160
        /*0684*/ 	.word	0x00000002
        /*0688*/ 	.word	0x00000070
        /*068c*/ 	.short	0x010a
        /*068e*/ 	.byte	0xff
	.zero		1


	//   ....[90]....
        /*0690*/ 	.word	0x000071c0
        /*0694*/ 	.word	0x00000000
        /*0698*/ 	.word	0x00000000
        /*069c*/ 	.short	0x010a
        /*069e*/ 	.byte	0xff
	.zero		1


	//   ....[91]....
        /*06a0*/ 	.word	0x00007220
        /*06a4*/ 	.word	0x00000000
        /*06a8*/ 	.word	0x00000000
        /*06ac*/ 	.short	0x010a
        /*06ae*/ 	.byte	0xff
	.zero		1


	//   ....[92]....
        /*06b0*/ 	.word	0x00007280
        /*06b4*/ 	.word	0x00000000
        /*06b8*/ 	.word	0x00000000
        /*06bc*/ 	.short	0x010a
        /*06be*/ 	.byte	0xff
	.zero		1


	//   ....[93]....
        /*06c0*/ 	.word	0x000072d0
        /*06c4*/ 	.word	0x00000000
        /*06c8*/ 	.word	0x000000d0
        /*06cc*/ 	.short	0x010a
        /*06ce*/ 	.byte	0xff
	.zero		1


	//   ....[94]....
        /*06d0*/ 	.word	0x00007330
        /*06d4*/ 	.word	0x00000000
        /*06d8*/ 	.word	0x00000080
        /*06dc*/ 	.short	0x010a
        /*06de*/ 	.byte	0xff
	.zero		1


	//   ....[95]....
        /*06e0*/ 	.word	0x00007380
        /*06e4*/ 	.word	0x00000000
        /*06e8*/ 	.word	0x00000070
        /*06ec*/ 	.short	0x010a
        /*06ee*/ 	.byte	0xff
	.zero		1


	//   ....[96]....
        /*06f0*/ 	.word	0x000073e0
        /*06f4*/ 	.word	0x00000000
        /*06f8*/ 	.word	0x00000080
        /*06fc*/ 	.short	0x010a
        /*06fe*/ 	.byte	0xff
	.zero		1


	//   ....[97]....
        /*0700*/ 	.word	0x00007430
        /*0704*/ 	.word	0x00000000
        /*0708*/ 	.word	0x00000070
        /*070c*/ 	.short	0x010a
        /*070e*/ 	.byte	0xff
	.zero		1


	//   ....[98]....
        /*0710*/ 	.word	0x00007490
        /*0714*/ 	.word	0x00000003
        /*0718*/ 	.word	0x000000b0
        /*071c*/ 	.short	0x010a
        /*071e*/ 	.byte	0xff
	.zero		1


	//   ....[99]....
        /*0720*/ 	.word	0x000074f0
        /*0724*/ 	.word	0x00000000
        /*0728*/ 	.word	0x00000000
        /*072c*/ 	.short	0x010a
        /*072e*/ 	.byte	0xff
	.zero		1


	//   ....[100]....
        /*0730*/ 	.word	0x00007550
        /*0734*/ 	.word	0x00000000
        /*0738*/ 	.word	0x00000000
        /*073c*/ 	.short	0x010a
        /*073e*/ 	.byte	0xff
	.zero		1


	//   ....[101]....
        /*0740*/ 	.word	0x000075b0
        /*0744*/ 	.word	0x00000000
        /*0748*/ 	.word	0x00000000
        /*074c*/ 	.short	0x010a
        /*074e*/ 	.byte	0xff
	.zero		1


	//   ....[102]....
        /*0750*/ 	.word	0x00007610
        /*0754*/ 	.word	0x00000000
        /*0758*/ 	.word	0x00000000
        /*075c*/ 	.short	0x010a
        /*075e*/ 	.byte	0xff
	.zero		1


	//   ....[103]....
        /*0760*/ 	.word	0x00007670
        /*0764*/ 	.word	0x00000000
        /*0768*/ 	.word	0x00000000
        /*076c*/ 	.short	0x010a
        /*076e*/ 	.byte	0xff
	.zero		1


	//   ....[104]....
        /*0770*/ 	.word	0x000076c0
        /*0774*/ 	.word	0x00000000
        /*0778*/ 	.word	0x00000070
        /*077c*/ 	.short	0x010a
        /*077e*/ 	.byte	0xff
	.zero		1


	//   ....[105]....
        /*0780*/ 	.word	0x00007720
        /*0784*/ 	.word	0x00000000
        /*0788*/ 	.word	0x00000068
        /*078c*/ 	.short	0x010a
        /*078e*/ 	.byte	0xff
	.zero		1


	//   ....[106]....
        /*0790*/ 	.word	0x00007780
        /*0794*/ 	.word	0x00000003
        /*0798*/ 	.word	0x00000050
        /*079c*/ 	.short	0x010a
        /*079e*/ 	.byte	0xff
	.zero		1


	//   ....[107]....
        /*07a0*/ 	.word	0x000077e0
        /*07a4*/ 	.word	0x00000003
        /*07a8*/ 	.word	0x00000058
        /*07ac*/ 	.short	0x010a
        /*07ae*/ 	.byte	0xff
	.zero		1


	//   ....[108]....
        /*07b0*/ 	.word	0x00007840
        /*07b4*/ 	.word	0x00000000
        /*07b8*/ 	.word	0x00000050
        /*07bc*/ 	.short	0x010a
        /*07be*/ 	.byte	0xff
	.zero		1


	//   ....[109]....
        /*07c0*/ 	.word	0x00007890
        /*07c4*/ 	.word	0x00000000
        /*07c8*/ 	.word	0x00000070
        /*07cc*/ 	.short	0x010a
        /*07ce*/ 	.byte	0xff
	.zero		1


	//   ....[110]....
        /*07d0*/ 	.word	0x000078e0
        /*07d4*/ 	.word	0x00000000
        /*07d8*/ 	.word	0x00000040
        /*07dc*/ 	.short	0x010a
        /*07de*/ 	.byte	0xff
	.zero		1


	//   ....[111]....
        /*07e0*/ 	.word	0x00007930
        /*07e4*/ 	.word	0x00000071
        /*07e8*/ 	.word	0x00000090
        /*07ec*/ 	.short	0x010a
        /*07ee*/ 	.byte	0xff
	.zero		1


	//   ....[112]....
        /*07f0*/ 	.word	0x00007980
        /*07f4*/ 	.word	0x00000020
        /*07f8*/ 	.word	0x00000040
        /*07fc*/ 	.short	0x010a
        /*07fe*/ 	.byte	0xff
	.zero		1


	//----- nvinfo : EIATTR_NUM_MBARRIERS
	.align		4
.L_47:
        /*0800*/ 	.byte	0x03, 0x38
        /*0802*/ 	.short	0x001e


	//----- nvinfo : EIATTR_EXIT_INSTR_OFFSETS
	.align		4
        /*0804*/ 	.byte	0x04, 0x1c
        /*0806*/ 	.short	(.L_49 - .L_48)


	//   ....[0]....
.L_48:
        /*0808*/ 	.word	0x000024d0


	//   ....[1]....
        /*080c*/ 	.word	0x000029c0


	//   ....[2]....
        /*0810*/ 	.word	0x00002a20


	//   ....[3]....
        /*0814*/ 	.word	0x00003830


	//   ....[4]....
        /*0818*/ 	.word	0x00004540


	//   ....[5]....
        /*081c*/ 	.word	0x00004580


	//   ....[6]....
        /*0820*/ 	.word	0x00007040


	//----- nvinfo : EIATTR_MAX_THREADS
	.align		4
.L_49:
        /*0824*/ 	.byte	0x04, 0x05
        /*0826*/ 	.short	(.L_51 - .L_50)
.L_50:
        /*0828*/ 	.word	0x00000100
        /*082c*/ 	.word	0x00000001
        /*0830*/ 	.word	0x00000001


	//----- nvinfo : EIATTR_CRS_STACK_SIZE
	.align		4
.L_51:
        /*0834*/ 	.byte	0x04, 0x1e
        /*0836*/ 	.short	(.L_53 - .L_52)
.L_52:
        /*0838*/ 	.word	0x00000000


	//----- nvinfo : EIATTR_CBANK_PARAM_SIZE
	.align		4
.L_53:
        /*083c*/ 	.byte	0x03, 0x19
        /*083e*/ 	.short	0x0800


	//----- nvinfo : EIATTR_PARAM_CBANK
	.align		4
        /*0840*/ 	.byte	0x04, 0x0a
        /*0842*/ 	.short	(.L_55 - .L_54)
	.align		4
.L_54:
        /*0844*/ 	.word	index@(.nv.constant0._ZN7cutlass13device_kernelINS_4gemm6kernel13GemmUniversalIN4cute5tupleIJiiiiEEENS1_10collective13CollectiveMmaINS1_35MainloopSm100TmaUmmaWarpSpecializedILi4ELi2ELi4ENS5_IJNS4_1CILi1EEESB_SB_EEEEENS5_IJNSA_ILi64EEENSA_ILi128EEENSA_ILi32EEEEEENS_12float_e5m2_tENS5_IJlSB_lEEESI_SJ_NS4_8TiledMMAINS4_8MMA_AtomIJNS4_10MMA_TraitsINS4_19SM100_MMA_F8F6F4_SSEJSI_SI_fSE_SF_NS4_17integral_constantINS4_4UMMA5MajorELSQ_0EEESR_NSO_INSP_7ScaleInELSS_0EEEST_EEEEEENS4_6LayoutISC_NS5_IJNSA_ILi0EEESX_SX_EEEEENS5_IJNS4_10UnderscoreES10_S10_EEEEENS4_13SM90_TMA_LOADENS4_14ComposedLayoutINS4_7SwizzleILi1ELi4ELi3EEENS4_18smem_ptr_flag_bitsILi8EEENSW_INS5_IJNSA_ILi8EEESG_EEENS5_IJSG_SB_EEEEEEEvNS4_8identityES13_S1D_vS1E_EENS_8epilogue10collective18CollectiveEpilogueINS1G_23Sm100TmaWarpSpecializedILi2ELi2ELi32ELb0ELb0EEEJSH_NS5_IJNSW_ISE_SB_EES1L_EEESI_SJ_SI_SJ_NS1G_6fusion15FusionCallbacksIS1K_NS1N_17LinearCombinationISI_fSI_fLNS_15FloatRoundStyleE2EEESH_S1M_JEEENS4_5SM1004TMEM4LOAD26SM100_TMEM_LOAD_16dp32b32xES13_NS14_INS15_ILi2ELi4ELi3EEES18_NSW_INS5_IJS19_SE_EEENS5_IJSE_SB_EEEEEEENS4_39AutoVectorizingCopyWithAssumedAlignmentILi128EEENS4_14SM90_TMA_STOREES21_S23_S23_EEEvvEEEEvNT_6ParamsE)
        /*0848*/ 	.short	0x0380
        /*084a*/ 	.short	0x0800


	//----- nvinfo : EIATTR_SW_WAR
	.align		4
.L_55:
        /*084c*/ 	.byte	0x04, 0x36
        /*084e*/ 	.short	(.L_57 - .L_56)
.L_56:
        /*0850*/ 	.word	0x00000008
.L_57:


//--------------------- .nv.callgraph             --------------------------
	.section	.nv.callgraph,"",@"SHT_CUDA_CALLGRAPH"
	.align	4
	.sectionentsize	8
	.align		4
        /*0000*/ 	.word	0x00000000
	.align		4
        /*0004*/ 	.word	0xffffffff
	.align		4
        /*0008*/ 	.word	index@(_ZN7cutlass13device_kernelINS_4gemm6kernel13GemmUniversalIN4cute5tupleIJiiiiEEENS1_10collective13CollectiveMmaINS1_35MainloopSm100TmaUmmaWarpSpecializedILi4ELi2ELi4ENS5_IJNS4_1CILi1EEESB_SB_EEEEENS5_IJNSA_ILi64EEENSA_ILi128EEENSA_ILi32EEEEEENS_12float_e5m2_tENS5_IJlSB_lEEESI_SJ_NS4_8TiledMMAINS4_8MMA_AtomIJNS4_10MMA_TraitsINS4_19SM100_MMA_F8F6F4_SSEJSI_SI_fSE_SF_NS4_17integral_constantINS4_4UMMA5MajorELSQ_0EEESR_NSO_INSP_7ScaleInELSS_0EEEST_EEEEEENS4_6LayoutISC_NS5_IJNSA_ILi0EEESX_SX_EEEEENS5_IJNS4_10UnderscoreES10_S10_EEEEENS4_13SM90_TMA_LOADENS4_14ComposedLayoutINS4_7SwizzleILi1ELi4ELi3EEENS4_18smem_ptr_flag_bitsILi8EEENSW_INS5_IJNSA_ILi8EEESG_EEENS5_IJSG_SB_EEEEEEEvNS4_8identityES13_S1D_vS1E_EENS_8epilogue10collective18CollectiveEpilogueINS1G_23Sm100TmaWarpSpecializedILi2ELi2ELi32ELb0ELb0EEEJSH_NS5_IJNSW_ISE_SB_EES1L_EEESI_SJ_SI_SJ_NS1G_6fusion15FusionCallbacksIS1K_NS1N_17LinearCombinationISI_fSI_fLNS_15FloatRoundStyleE2EEESH_S1M_JEEENS4_5SM1004TMEM4LOAD26SM100_TMEM_LOAD_16dp32b32xES13_NS14_INS15_ILi2ELi4ELi3EEES18_NSW_INS5_IJS19_SE_EEENS5_IJSE_SB_EEEEEEENS4_39AutoVectorizingCopyWithAssumedAlignmentILi128EEENS4_14SM90_TMA_STOREES21_S23_S23_EEEvvEEEEvNT_6ParamsE)
	.align		4
        /*000c*/ 	.word	index@(__assertfail)
	.align		4
        /*0010*/ 	.word	0x00000000
	.align		4
        /*0014*/ 	.word	0xfffffffe
	.align		4
        /*0018*/ 	.word	0x00000000
	.align		4
        /*001c*/ 	.word	0xfffffffd
	.align		4
        /*0020*/ 	.word	0x00000000
	.align		4
        /*0024*/ 	.word	0xfffffffc


//--------------------- .nv.constant4             --------------------------
	.section	.nv.constant4,"a",@progbits
	.align	8
	.align		8
.nv.constant4:
        /*0000*/ 	.dword	__assertfail
	.align		8
        /*0008*/ 	.dword	__unnamed_1
	.align		8
        /*0010*/ 	.dword	__unnamed_2
	.align		8
        /*0018*/ 	.dword	_ZN39_INTERNAL_91fa1654_4_k_cu_41402598_89344cuda3std3__45__cpo5beginE
	.align		8
        /*0020*/ 	.dword	_ZN39_INTERNAL_91fa1654_4_k_cu_41402598_89344cuda3std3__45__cpo3endE
	.align		8
        /*0028*/ 	.dword	_ZN39_INTERNAL_91fa1654_4_k_cu_41402598_89344cuda3std3__45__cpo6cbeginE
	.align		8
        /*0030*/ 	.dword	_ZN39_INTERNAL_91fa1654_4_k_cu_41402598_89344cuda3std3__45__cpo4cendE
	.align		8
        /*0038*/ 	.dword	_ZN39_INTERNAL_91fa1654_4_k_cu_41402598_89344cuda3std3__441_GLOBAL__N__91fa1654_4_k_cu_41402598_89346ignoreE
	.align		8
        /*0040*/ 	.dword	_ZN39_INTERNAL_91fa1654_4_k_cu_41402598_89344cuda3std3__419piecewise_constructE
	.align		8
        /*0048*/ 	.dword	_ZN39_INTERNAL_91fa1654_4_k_cu_41402598_89344cuda3std3__48in_placeE
	.align		8
        /*0050*/ 	.dword	_ZN39_INTERNAL_91fa1654_4_k_cu_41402598_89344cuda3std6ranges3__45__cpo4swapE
	.align		8
        /*0058*/ 	.dword	_ZN39_INTERNAL_91fa1654_4_k_cu_41402598_89344cuda3std6ranges3__45__cpo9iter_moveE
	.align		8
        /*0060*/ 	.dword	_ZN39_INTERNAL_91fa1654_4_k_cu_41402598_89344cute7productE
	.align		8
        /*0068*/ 	.dword	_ZN39_INTERNAL_91fa1654_4_k_cu_41402598_89344cute1_E
	.align		8
        /*0070*/ 	.dword	$str$25
	.align		8
        /*0078*/ 	.dword	$str$26
	.align		8
        /*0080*/ 	.dword	$str$27
	.align		8
        /*0088*/ 	.dword	$str$28


//--------------------- .text._ZN7cutlass13device_kernelINS_4gemm6kernel13GemmUniversalIN4cute5tupleIJiiiiEEENS1_10collective13CollectiveMmaINS1_35MainloopSm100TmaUmmaWarpSpecializedILi4ELi2ELi4ENS5_IJNS4_1CILi1EEESB_SB_EEEEENS5_IJNSA_ILi64EEENSA_ILi128EEENSA_ILi32EEEEEENS_12float_e5m2_tENS5_IJlSB_lEEESI_SJ_NS4_8TiledMMAINS4_8MMA_AtomIJNS4_10MMA_TraitsINS4_19SM100_MMA_F8F6F4_SSEJSI_SI_fSE_SF_NS4_17integral_constantINS4_4UMMA5MajorELSQ_0EEESR_NSO_INSP_7ScaleInELSS_0EEEST_EEEEEENS4_6LayoutISC_NS5_IJNSA_ILi0EEESX_SX_EEEEENS5_IJNS4_10UnderscoreES10_S10_EEEEENS4_13SM90_TMA_LOADENS4_14ComposedLayoutINS4_7SwizzleILi1ELi4ELi3EEENS4_18smem_ptr_flag_bitsILi8EEENSW_INS5_IJNSA_ILi8EEESG_EEENS5_IJSG_SB_EEEEEEEvNS4_8identityES13_S1D_vS1E_EENS_8epilogue10collective18CollectiveEpilogueINS1G_23Sm100TmaWarpSpecializedILi2ELi2ELi32ELb0ELb0EEEJSH_NS5_IJNSW_ISE_SB_EES1L_EEESI_SJ_SI_SJ_NS1G_6fusion15FusionCallbacksIS1K_NS1N_17LinearCombinationISI_fSI_fLNS_15FloatRoundStyleE2EEESH_S1M_JEEENS4_5SM1004TMEM4LOAD26SM100_TMEM_LOAD_16dp32b32xES13_NS14_INS15_ILi2ELi4ELi3EEES18_NSW_INS5_IJS19_SE_EEENS5_IJSE_SB_EEEEEEENS4_39AutoVectorizingCopyWithAssumedAlignmentILi128EEENS4_14SM90_TMA_STOREES21_S23_S23_EEEvvEEEEvNT_6ParamsE --------------------------
	.section	.text._ZN7cutlass13device_kernelINS_4gemm6kernel13GemmUniversalIN4cute5tupleIJiiiiEEENS1_10collective13CollectiveMmaINS1_35MainloopSm100TmaUmmaWarpSpecializedILi4ELi2ELi4ENS5_IJNS4_1CILi1EEESB_SB_EEEEENS5_IJNSA_ILi64EEENSA_ILi128EEENSA_ILi32EEEEEENS_12float_e5m2_tENS5_IJlSB_lEEESI_SJ_NS4_8TiledMMAINS4_8MMA_AtomIJNS4_10MMA_TraitsINS4_19SM100_MMA_F8F6F4_SSEJSI_SI_fSE_SF_NS4_17integral_constantINS4_4UMMA5MajorELSQ_0EEESR_NSO_INSP_7ScaleInELSS_0EEEST_EEEEEENS4_6LayoutISC_NS5_IJNSA_ILi0EEESX_SX_EEEEENS5_IJNS4_10UnderscoreES10_S10_EEEEENS4_13SM90_TMA_LOADENS4_14ComposedLayoutINS4_7SwizzleILi1ELi4ELi3EEENS4_18smem_ptr_flag_bitsILi8EEENSW_INS5_IJNSA_ILi8EEESG_EEENS5_IJSG_SB_EEEEEEEvNS4_8identityES13_S1D_vS1E_EENS_8epilogue10collective18CollectiveEpilogueINS1G_23Sm100TmaWarpSpecializedILi2ELi2ELi32ELb0ELb0EEEJSH_NS5_IJNSW_ISE_SB_EES1L_EEESI_SJ_SI_SJ_NS1G_6fusion15FusionCallbacksIS1K_NS1N_17LinearCombinationISI_fSI_fLNS_15FloatRoundStyleE2EEESH_S1M_JEEENS4_5SM1004TMEM4LOAD26SM100_TMEM_LOAD_16dp32b32xES13_NS14_INS15_ILi2ELi4ELi3EEES18_NSW_INS5_IJS19_SE_EEENS5_IJSE_SB_EEEEEEENS4_39AutoVectorizingCopyWithAssumedAlignmentILi128EEENS4_14SM90_TMA_STOREES21_S23_S23_EEEvvEEEEvNT_6ParamsE,"ax",@progbits
	.align	128
.text._ZN7cutlass13device_kernelINS_4gemm6kernel13GemmUniversalIN4cute5tupleIJiiiiEEENS1_10collective13CollectiveMmaINS1_35MainloopSm100TmaUmmaWarpSpecializedILi4ELi2ELi4ENS5_IJNS4_1CILi1EEESB_SB_EEEEENS5_IJNSA_ILi64EEENSA_ILi128EEENSA_ILi32EEEEEENS_12float_e5m2_tENS5_IJlSB_lEEESI_SJ_NS4_8TiledMMAINS4_8MMA_AtomIJNS4_10MMA_TraitsINS4_19SM100_MMA_F8F6F4_SSEJSI_SI_fSE_SF_NS4_17integral_constantINS4_4UMMA5MajorELSQ_0EEESR_NSO_INSP_7ScaleInELSS_0EEEST_EEEEEENS4_6LayoutISC_NS5_IJNSA_ILi0EEESX_SX_EEEEENS5_IJNS4_10UnderscoreES10_S10_EEEEENS4_13SM90_TMA_LOADENS4_14ComposedLayoutINS4_7SwizzleILi1ELi4ELi3EEENS4_18smem_ptr_flag_bitsILi8EEENSW_INS5_IJNSA_ILi8EEESG_EEENS5_IJSG_SB_EEEEEEEvNS4_8identityES13_S1D_vS1E_EENS_8epilogue10collective18CollectiveEpilogueINS1G_23Sm100TmaWarpSpecializedILi2ELi2ELi32ELb0ELb0EEEJSH_NS5_IJNSW_ISE_SB_EES1L_EEESI_SJ_SI_SJ_NS1G_6fusion15FusionCallbacksIS1K_NS1N_17LinearCombinationISI_fSI_fLNS_15FloatRoundStyleE2EEESH_S1M_JEEENS4_5SM1004TMEM4LOAD26SM100_TMEM_LOAD_16dp32b32xES13_NS14_INS15_ILi2ELi4ELi3EEES18_NSW_INS5_IJS19_SE_EEENS5_IJSE_SB_EEEEEEENS4_39AutoVectorizingCopyWithAssumedAlignmentILi128EEENS4_14SM90_TMA_STOREES21_S23_S23_EEEvvEEEEvNT_6ParamsE:
        .type           _ZN7cutlass13device_kernelINS_4gemm6kernel13GemmUniversalIN4cute5tupleIJiiiiEEENS1_10collective13CollectiveMmaINS1_35MainloopSm100TmaUmmaWarpSpecializedILi4ELi2ELi4ENS5_IJNS4_1CILi1EEESB_SB_EEEEENS5_IJNSA_ILi64EEENSA_ILi128EEENSA_ILi32EEEEEENS_12float_e5m2_tENS5_IJlSB_lEEESI_SJ_NS4_8TiledMMAINS4_8MMA_AtomIJNS4_10MMA_TraitsINS4_19SM100_MMA_F8F6F4_SSEJSI_SI_fSE_SF_NS4_17integral_constantINS4_4UMMA5MajorELSQ_0EEESR_NSO_INSP_7ScaleInELSS_0EEEST_EEEEEENS4_6LayoutISC_NS5_IJNSA_ILi0EEESX_SX_EEEEENS5_IJNS4_10UnderscoreES10_S10_EEEEENS4_13SM90_TMA_LOADENS4_14ComposedLayoutINS4_7SwizzleILi1ELi4ELi3EEENS4_18smem_ptr_flag_bitsILi8EEENSW_INS5_IJNSA_ILi8EEESG_EEENS5_IJSG_SB_EEEEEEEvNS4_8identityES13_S1D_vS1E_EENS_8epilogue10collective18CollectiveEpilogueINS1G_23Sm100TmaWarpSpecializedILi2ELi2ELi32ELb0ELb0EEEJSH_NS5_IJNSW_ISE_SB_EES1L_EEESI_SJ_SI_SJ_NS1G_6fusion15FusionCallbacksIS1K_NS1N_17LinearCombinationISI_fSI_fLNS_15FloatRoundStyleE2EEESH_S1M_JEEENS4_5SM1004TMEM4LOAD26SM100_TMEM_LOAD_16dp32b32xES13_NS14_INS15_ILi2ELi4ELi3EEES18_NSW_INS5_IJS19_SE_EEENS5_IJSE_SB_EEEEEEENS4_39AutoVectorizingCopyWithAssumedAlignmentILi128EEENS4_14SM90_TMA_STOREES21_S23_S23_EEEvvEEEEvNT_6ParamsE,@function
        .size           _ZN7cutlass13device_kernelINS_4gemm6kernel13GemmUniversalIN4cute5tupleIJiiiiEEENS1_10collective13CollectiveMmaINS1_35MainloopSm100TmaUmmaWarpSpecializedILi4ELi2ELi4ENS5_IJNS4_1CILi1EEESB_SB_EEEEENS5_IJNSA_ILi64EEENSA_ILi128EEENSA_ILi32EEEEEENS_12float_e5m2_tENS5_IJlSB_lEEESI_SJ_NS4_8TiledMMAINS4_8MMA_AtomIJNS4_10MMA_TraitsINS4_19SM100_MMA_F8F6F4_SSEJSI_SI_fSE_SF_NS4_17integral_constantINS4_4UMMA5MajorELSQ_0EEESR_NSO_INSP_7ScaleInELSS_0EEEST_EEEEEENS4_6LayoutISC_NS5_IJNSA_ILi0EEESX_SX_EEEEENS5_IJNS4_10UnderscoreES10_S10_EEEEENS4_13SM90_TMA_LOADENS4_14ComposedLayoutINS4_7SwizzleILi1ELi4ELi3EEENS4_18smem_ptr_flag_bitsILi8EEENSW_INS5_IJNSA_ILi8EEESG_EEENS5_IJSG_SB_EEEEEEEvNS4_8identityES13_S1D_vS1E_EENS_8epilogue10collective18CollectiveEpilogueINS1G_23Sm100TmaWarpSpecializedILi2ELi2ELi32ELb0ELb0EEEJSH_NS5_IJNSW_ISE_SB_EES1L_EEESI_SJ_SI_SJ_NS1G_6fusion15FusionCallbacksIS1K_NS1N_17LinearCombinationISI_fSI_fLNS_15FloatRoundStyleE2EEESH_S1M_JEEENS4_5SM1004TMEM4LOAD26SM100_TMEM_LOAD_16dp32b32xES13_NS14_INS15_ILi2ELi4ELi3EEES18_NSW_INS5_IJS19_SE_EEENS5_IJSE_SB_EEEEEEENS4_39AutoVectorizingCopyWithAssumedAlignmentILi128EEENS4_14SM90_TMA_STOREES21_S23_S23_EEEvvEEEEvNT_6ParamsE,(.L_x_142 - _ZN7cutlass13device_kernelINS_4gemm6kernel13GemmUniversalIN4cute5tupleIJiiiiEEENS1_10collective13CollectiveMmaINS1_35MainloopSm100TmaUmmaWarpSpecializedILi4ELi2ELi4ENS5_IJNS4_1CILi1EEESB_SB_EEEEENS5_IJNSA_ILi64EEENSA_ILi128EEENSA_ILi32EEEEEENS_12float_e5m2_tENS5_IJlSB_lEEESI_SJ_NS4_8TiledMMAINS4_8MMA_AtomIJNS4_10MMA_TraitsINS4_19SM100_MMA_F8F6F4_SSEJSI_SI_fSE_SF_NS4_17integral_constantINS4_4UMMA5MajorELSQ_0EEESR_NSO_INSP_7ScaleInELSS_0EEEST_EEEEEENS4_6LayoutISC_NS5_IJNSA_ILi0EEESX_SX_EEEEENS5_IJNS4_10UnderscoreES10_S10_EEEEENS4_13SM90_TMA_LOADENS4_14ComposedLayoutINS4_7SwizzleILi1ELi4ELi3EEENS4_18smem_ptr_flag_bitsILi8EEENSW_INS5_IJNSA_ILi8EEESG_EEENS5_IJSG_SB_EEEEEEEvNS4_8identityES13_S1D_vS1E_EENS_8epilogue10collective18CollectiveEpilogueINS1G_23Sm100TmaWarpSpecializedILi2ELi2ELi32ELb0ELb0EEEJSH_NS5_IJNSW_ISE_SB_EES1L_EEESI_SJ_SI_SJ_NS1G_6fusion15FusionCallbacksIS1K_NS1N_17LinearCombinationISI_fSI_fLNS_15FloatRoundStyleE2EEESH_S1M_JEEENS4_5SM1004TMEM4LOAD26SM100_TMEM_LOAD_16dp32b32xES13_NS14_INS15_ILi2ELi4ELi3EEES18_NSW_INS5_IJS19_SE_EEENS5_IJSE_SB_EEEEEEENS4_39AutoVectorizingCopyWithAssumedAlignmentILi128EEENS4_14SM90_TMA_STOREES21_S23_S23_EEEvvEEEEvNT_6ParamsE)
        .other          _ZN7cutlass13device_kernelINS_4gemm6kernel13GemmUniversalIN4cute5tupleIJiiiiEEENS1_10collective13CollectiveMmaINS1_35MainloopSm100TmaUmmaWarpSpecializedILi4ELi2ELi4ENS5_IJNS4_1CILi1EEESB_SB_EEEEENS5_IJNSA_ILi64EEENSA_ILi128EEENSA_ILi32EEEEEENS_12float_e5m2_tENS5_IJlSB_lEEESI_SJ_NS4_8TiledMMAINS4_8MMA_AtomIJNS4_10MMA_TraitsINS4_19SM100_MMA_F8F6F4_SSEJSI_SI_fSE_SF_NS4_17integral_constantINS4_4UMMA5MajorELSQ_0EEESR_NSO_INSP_7ScaleInELSS_0EEEST_EEEEEENS4_6LayoutISC_NS5_IJNSA_ILi0EEESX_SX_EEEEENS5_IJNS4_10UnderscoreES10_S10_EEEEENS4_13SM90_TMA_LOADENS4_14ComposedLayoutINS4_7SwizzleILi1ELi4ELi3EEENS4_18smem_ptr_flag_bitsILi8EEENSW_INS5_IJNSA_ILi8EEESG_EEENS5_IJSG_SB_EEEEEEEvNS4_8identityES13_S1D_vS1E_EENS_8epilogue10collective18CollectiveEpilogueINS1G_23Sm100TmaWarpSpecializedILi2ELi2ELi32ELb0ELb0EEEJSH_NS5_IJNSW_ISE_SB_EES1L_EEESI_SJ_SI_SJ_NS1G_6fusion15FusionCallbacksIS1K_NS1N_17LinearCombinationISI_fSI_fLNS_15FloatRoundStyleE2EEESH_S1M_JEEENS4_5SM1004TMEM4LOAD26SM100_TMEM_LOAD_16dp32b32xES13_NS14_INS15_ILi2ELi4ELi3EEES18_NSW_INS5_IJS19_SE_EEENS5_IJSE_SB_EEEEEEENS4_39AutoVectorizingCopyWithAssumedAlignmentILi128EEENS4_14SM90_TMA_STOREES21_S23_S23_EEEvvEEEEvNT_6ParamsE,@"STO_CUDA_ENTRY STV_DEFAULT"
_ZN7cutlass13device_kernelINS_4gemm6kernel13GemmUniversalIN4cute5tupleIJiiiiEEENS1_10collective13CollectiveMmaINS1_35MainloopSm100TmaUmmaWarpSpecializedILi4ELi2ELi4ENS5_IJNS4_1CILi1EEESB_SB_EEEEENS5_IJNSA_ILi64EEENSA_ILi128EEENSA_ILi32EEEEEENS_12float_e5m2_tENS5_IJlSB_lEEESI_SJ_NS4_8TiledMMAINS4_8MMA_AtomIJNS4_10MMA_TraitsINS4_19SM100_MMA_F8F6F4_SSEJSI_SI_fSE_SF_NS4_17integral_constantINS4_4UMMA5MajorELSQ_0EEESR_NSO_INSP_7ScaleInELSS_0EEEST_EEEEEENS4_6LayoutISC_NS5_IJNSA_ILi0EEESX_SX_EEEEENS5_IJNS4_10UnderscoreES10_S10_EEEEENS4_13SM90_TMA_LOADENS4_14ComposedLayoutINS4_7SwizzleILi1ELi4ELi3EEENS4_18smem_ptr_flag_bitsILi8EEENSW_INS5_IJNSA_ILi8EEESG_EEENS5_IJSG_SB_EEEEEEEvNS4_8identityES13_S1D_vS1E_EENS_8epilogue10collective18CollectiveEpilogueINS1G_23Sm100TmaWarpSpecializedILi2ELi2ELi32ELb0ELb0EEEJSH_NS5_IJNSW_ISE_SB_EES1L_EEESI_SJ_SI_SJ_NS1G_6fusion15FusionCallbacksIS1K_NS1N_17LinearCombinationISI_fSI_fLNS_15FloatRoundStyleE2EEESH_S1M_JEEENS4_5SM1004TMEM4LOAD26SM100_TMEM_LOAD_16dp32b32xES13_NS14_INS15_ILi2ELi4ELi3EEES18_NSW_INS5_IJS19_SE_EEENS5_IJSE_SB_EEEEEEENS4_39AutoVectorizingCopyWithAssumedAlignmentILi128EEENS4_14SM90_TMA_STOREES21_S23_S23_EEEvvEEEEvNT_6ParamsE:
[----:B------:R-:W1:Y:S01]  /*0000*/  LDC R1, c[0x0][0x37c] ;  /* 0x0000df00ff017b82 */ /* 0x000e620000000800 */
[----:B------:R-:W2:Y:S01]  /*0010*/  S2R R108, SR_TID.X ;  /* 0x00000000006c7919 */ /* 0x000ea20000002100 */
[----:B------:R-:W3:Y:S01]  /*0020*/  LDCU.64 UR4, c[0x0][0x890] ;  /* 0x00011200ff0477ac */ /* 0x000ee20008000a00 */
[----:B------:R-:W-:Y:S02]  /*0030*/  PRMT R95, RZ, 0x7610, R95 ;  /* 0x00007610ff5f7816 */ /* 0x000fe4000000005f */
[----:B------:R-:W-:Y:S01]  /*0040*/  ELECT P5, URZ, PT ;  /* 0x0000000000ff782f */ /* 0x000fe200038a0000 */
[----:B------:R-:W4:Y:S01]  /*0050*/  LDCU.64 UR46, c[0x0][0x358] ;  /* 0x00006b00ff2e77ac */ /* 0x000f220008000a00 */
[----:B---3--:R-:W-:-:S04]  /*0060*/  UISETP.NE.U32.AND UP0, UPT, UR4, URZ, UPT ;  /* 0x000000ff0400728c */ /* 0x008fc8000bf05070 */
[----:B------:R-:W-:Y:S01]  /*0070*/  UISETP.NE.AND.EX UP0, UPT, UR5, URZ, UPT, UP0 ;  /* 0x000000ff0500728c */ /* 0x000fe2000bf05300 */
[----:B--2---:R-:W-:-:S05]  /*0080*/  SHF.R.U32.HI R101, RZ, 0x5, R108 ;  /* 0x00000005ff657819 */ /* 0x004fca000001166c */
[----:B------:R-:W2:Y:S02]  /*0090*/  SHFL.IDX PT, R0, R101, RZ, 0x1f ;  /* 0x00001fff65007589 */ /* 0x000ea400000e0000 */
[----:B--2---:R-:W-:Y:S01]  /*00a0*/  R2UR UR8, R0 ;  /* 0x00000000000872ca */ /* 0x004fe200000e0000 */
[----:B-1--4-:R-:W-:-:S14]  /*00b0*/  BRA.U UP0, `(.L_x_0) ;  /* 0x00000001002c7547 */ /* 0x012fdc000b800000 */
[----:B------:R-:W1:Y:S02]  /*00c0*/  LDCU.64 UR6, c[0x0][0x888] ;  /* 0x00011100ff0677ac */ /* 0x000e640008000a00 */
[----:B-1----:R-:W-:-:S04]  /*00d0*/  UISETP.NE.U32.AND UP0, UPT, UR6, URZ, UPT ;  /* 0x000000ff0600728c */ /* 0x002fc8000bf05070 */
[----:B------:R-:W-:-:S09]  /*00e0*/  UISETP.NE.AND.EX UP0, UPT, UR7, URZ, UPT, UP0 ;  /* 0x000000ff0700728c */ /* 0x000fd2000bf05300 */
[----:B------:R-:W-:Y:S05]  /*00f0*/  BRA.U !UP0, `(.L_x_1) ;  /* 0x0000000108107547 */ /* 0x000fea000b800000 */
[----:B------:R-:W1:Y:S02]  /*0100*/  LDC.64 R2, c[0x0][0x888] ;  /* 0x00022200ff027b82 */ /* 0x000e640000000a00 */
[----:B-1----:R1:W5:Y:S01]  /*0110*/  LDG.E R49, desc[UR46][R2.64] ;  /* 0x0000002e02317981 */ /* 0x002362000c1e1900 */
[----:B------:R-:W-:Y:S01]  /*0120*/  HFMA2 R95, -RZ, RZ, 0, 5.9604644775390625e-08 ;  /* 0x00000001ff5f7431 */ /* 0x000fe200000001ff */
[----:B------:R-:W-:Y:S05]  /*0130*/  BRA `(.L_x_0) ;  /* 0x00000000000c7947 */ /* 0x000fea0003800000 */
.L_x_1:
[----:B------:R-:W1:Y:S01]  /*0140*/  LDCU UR6, c[0x0][0x880] ;  /* 0x00011000ff0677ac */ /* 0x000e620008000800 */
[----:B------:R-:W-:Y:S01]  /*0150*/  HFMA2 R95, -RZ, RZ, 0, 5.9604644775390625e-08 ;  /* 0x00000001ff5f7431 */ /* 0x000fe200000001ff */
[----:B-1----:R-:W-:-:S07]  /*0160*/  MOV R49, UR6 ;  /* 0x0000000600317c02 */ /* 0x002fce0008000f00 */
.L_x_0:
[----:B------:R-:W2:Y:S02]  /*0170*/  LDCU.64 UR6, c[0x0][0x8b0] ;  /* 0x00011600ff0677ac */ /* 0x000ea40008000a00 */
[----:B--2---:R-:W-:-:S04]  /*0180*/  UISETP.NE.U32.AND UP0, UPT, UR6, URZ, UPT ;  /* 0x000000ff0600728c */ /* 0x004fc8000bf05070 */
[----:B------:R-:W-:-:S09]  /*0190*/  UISETP.NE.AND.EX UP0, UPT, UR7, URZ, UPT, UP0 ;  /* 0x000000ff0700728c */ /* 0x000fd2000bf05300 */
[----:B------:R-:W-:Y:S05]  /*01a0*/  BRA.U UP0, `(.L_x_2) ;  /* 0x0000000100247547 */ /* 0x000fea000b800000 */
[----:B------:R-:W2:Y:S02]  /*01b0*/  LDCU.64 UR6, c[0x0][0x8a8] ;  /* 0x00011500ff0677ac */ /* 0x000ea40008000a00 */
[----:B--2---:R-:W-:-:S04]  /*01c0*/  UISETP.NE.U32.AND UP0, UPT, UR6, URZ, UPT ;  /* 0x000000ff0600728c */ /* 0x004fc8000bf05070 */
[----:B------:R-:W-:-:S09]  /*01d0*/  UISETP.NE.AND.EX UP0, UPT, UR7, URZ, UPT, UP0 ;  /* 0x000000ff0700728c */ /* 0x000fd2000bf05300 */
[----:B------:R-:W-:Y:S05]  /*01e0*/  BRA.U !UP0, `(.L_x_3) ;  /* 0x00000001080c7547 */ /* 0x000fea000b800000 */
[----:B-1----:R-:W1:Y:S02]  /*01f0*/  LDC.64 R2, c[0x0][0x8a8] ;  /* 0x00022a00ff027b82 */ /* 0x002e640000000a00 */
[----:B-1----:R2:W5:Y:S01]  /*0200*/  LDG.E R47, desc[UR46][R2.64] ;  /* 0x0000002e022f7981 */ /* 0x002562000c1e1900 */
[----:B------:R-:W-:Y:S05]  /*0210*/  BRA `(.L_x_2) ;  /* 0x0000000000087947 */ /* 0x000fea0003800000 */
.L_x_3:
[----:B------:R-:W2:Y:S02]  /*0220*/  LDCU UR6, c[0x0][0x8a0] ;  /* 0x00011400ff0677ac */ /* 0x000ea40008000800 */
[----:B--2---:R-:W-:Y:S02]  /*0230*/  MOV R47, UR6 ;  /* 0x00000006002f7c02 */ /* 0x004fe40008000f00 */
.L_x_2:
[----:B------:R-:W-:Y:S01]  /*0240*/  IMAD.U32 R0, RZ, RZ, UR8 ;  /* 0x00000008ff007e24 */ /* 0x000fe2000f8e00ff */
[----:B------:R-:W-:Y:S04]  /*0250*/  BSSY.RECONVERGENT B0, `(.L_x_4) ;  /* 0x000000c000007945 */ /* 0x000fe80003800200 */
[C---:B------:R-:W-:Y:S02]  /*0260*/  ISETP.NE.OR P1, PT, R0.reuse, 0x1, !P5 ;  /* 0x000000010000780c */ /* 0x040fe40006f25670 */
[----:B------:R-:W-:-:S11]  /*0270*/  ISETP.NE.OR P0, PT, R0, 0x3, !P5 ;  /* 0x000000030000780c */ /* 0x000fd60006f05670 */
[----:B------:R-:W-:Y:S05]  /*0280*/  @P1 BRA `(.L_x_5) ;  /* 0x0000000000201947 */ /* 0x000fea0003800000 */
[----:B------:R-:W3:Y:S02]  /*0290*/  LDCU.64 UR6, c[0x0][0x348] ;  /* 0x00006900ff0677ac */ /* 0x000ee40008000a00 */
[----:B---3--:R-:W-:Y:S02]  /*02a0*/  UIADD3 UR10, UP1, UPT, UR6, 0x80, URZ ;  /* 0x00000080060a7890 */ /* 0x008fe4000ff3e0ff */
[----:B------:R-:W-:Y:S02]  /*02b0*/  UIADD3 UR6, UP0, UPT, UR6, 0x180, URZ ;  /* 0x0000018006067890 */ /* 0x000fe4000ff1e0ff */
[----:B------:R-:W-:Y:S02]  /*02c0*/  UIADD3.X UR11, UPT, UPT, URZ, UR7, URZ, UP1, !UPT ;  /* 0x00000007ff0b7290 */ /* 0x000fe40008ffe4ff */
[----:B------:R-:W-:-:S07]  /*02d0*/  UIADD3.X UR7, UPT, UPT, URZ, UR7, URZ, UP0, !UPT ;  /* 0x00000007ff077290 */ /* 0x000fce00087fe4ff */
[----:B------:R3:W-:Y:S02]  /*02e0*/  UTMACCTL.PF [UR10] ;  /* 0x000000000a0079b9 */ /* 0x0007e40008040000 */
[----:B------:R3:W-:Y:S02]  /*02f0*/  UTMACCTL.PF [UR6] ;  /* 0x00000000060079b9 */ /* 0x0007e40008040000 */
[----:B---3--:R-:W-:Y:S01]  /*0300*/  NOP ;  /* 0x0000000000007918 */ /* 0x008fe20000000000 */
.L_x_5:
[----:B------:R-:W-:Y:S05]  /*0310*/  BSYNC.RECONVERGENT B0 ;  /* 0x0000000000007941 */ /* 0x000fea0003800200 */
.L_x_4:
[----:B------:R-:W-:Y:S04]  /*0320*/  BSSY.RECONVERGENT B0, `(.L_x_6) ;  /* 0x000000a000007945 */ /* 0x000fe80003800200 */
        /* <DEDUP_REMOVED lines=9> */
.L_x_7:
[----:B------:R-:W-:Y:S05]  /*03c0*/  BSYNC.RECONVERGENT B0 ;  /* 0x0000000000007941 */ /* 0x000fea0003800200 */
.L_x_6:
[----:B------:R-:W3:Y:S01]  /*03d0*/  LDCU.64 UR6, c[0x0][0x888] ;  /* 0x00011100ff0677ac */ /* 0x000ee20008000a00 */
[----:B------:R-:W-:Y:S02]  /*03e0*/  UISETP.EQ.U32.AND UP1, UPT, UR4, URZ, UPT ;  /* 0x000000ff0400728c */ /* 0x000fe4000bf22070 */
[----:B------:R-:W-:Y:S02]  /*03f0*/  UPLOP3.LUT UP2, UPT, UPT, UPT, UPT, 0x80, 0x8 ;  /* 0x000000000008789c */ /* 0x000fe40003f4f070 */
[----:B---3--:R-:W-:-:S04]  /*0400*/  UISETP.NE.U32.AND UP0, UPT, UR6, URZ, UPT ;  /* 0x000000ff0600728c */ /* 0x008fc8000bf05070 */
[----:B------:R-:W-:-:S04]  /*0410*/  UISETP.NE.AND.EX UP0, UPT, UR7, URZ, UPT, UP0 ;  /* 0x000000ff0700728c */ /* 0x000fc8000bf05300 */
[----:B------:R-:W-:-:S04]  /*0420*/  UISETP.EQ.OR.EX UP3, UPT, UR5, URZ, !UP0, UP1 ;  /* 0x000000ff0500728c */ /* 0x000fc8000c762710 */
[----:B------:R-:W-:-:S05]  /*0430*/  UP2UR UR50, UPR, URZ, 0x8 ;  /* 0x00000008ff327883 */ /* 0x000fca0008000000 */
[----:B------:R-:W-:Y:S07]  /*0440*/  BRA.U !UP3, `(.L_x_8) ;  /* 0x000000010b207547 */ /* 0x000fee000b800000 */
[----:B------:R-:W-:Y:S01]  /*0450*/  UISETP.NE.U32.AND UP2, UPT, UR4, URZ, UPT ;  /* 0x000000ff0400728c */ /* 0x000fe2000bf45070 */
[----:B-----5:R-:W-:Y:S01]  /*0460*/  FSETP.NEU.AND P0, PT, R49, RZ, PT ;  /* 0x000000ff3100720b */ /* 0x020fe20003f0d000 */
[----:B------:R-:W-:Y:S02]  /*0470*/  USEL UR4, URZ, 0xffffffff, UP0 ;  /* 0xffffffffff047887 */ /* 0x000fe40008000000 */
[----:B------:R-:W-:-:S10]  /*0480*/  UISETP.NE.AND.EX UP2, UPT, UR5, URZ, UPT, UP2 ;  /* 0x000000ff0500728c */ /* 0x000fd4000bf45320 */
[----:B------:R-:W-:Y:S01]  /*0490*/  VOTEU.ANY UP1, P0 ;  /* 0x0000000000ff7886 */ /* 0x000fe20000020100 */
[----:B------:R-:W-:-:S04]  /*04a0*/  @!UP2 USEL UR4, URZ, 0xffffffff, UP1 ;  /* 0xffffffffff04a887 */ /* 0x000fc80008800000 */
[----:B------:R-:W-:-:S04]  /*04b0*/  ULOP3.LUT UR4, UR4, 0x1, URZ, 0xc0, !UPT ;  /* 0x0000000104047892 */ /* 0x000fc8000f8ec0ff */
[----:B------:R-:W-:-:S11]  /*04c0*/  UISETP.NE.U32.AND UP2, UPT, UR4, 0x1, UPT ;  /* 0x000000010400788c */ /* 0x000fd6000bf45070 */
.L_x_8:
[----:B-12---:R-:W1:Y:S01]  /*04d0*/  SHFL.IDX PT, R2, R101, RZ, 0x1f ;  /* 0x00001fff65027589 */ /* 0x006e6200000e0000 */
[----:B------:R-:W-:-:S04]  /*04e0*/  UISETP.NE.AND UP1, UPT, UR8, 0x2, UPT ;  /* 0x000000020800788c */ /* 0x000fc8000bf25270 */
[----:B------:R-:W-:Y:S01]  /*04f0*/  USEL UR6, URZ, 0x1, UP1 ;  /* 0x00000001ff067887 */ /* 0x000fe20008800000 */
[----:B-1----:R-:W-:-:S13]  /*0500*/  ISETP.NE.AND P0, PT, R2, RZ, PT ;  /* 0x000000ff0200720c */ /* 0x002fda0003f05270 */
[----:B------:R-:W-:Y:S05]  /*0510*/  @P0 BRA `(.L_x_9) ;  /* 0x0000000000480947 */ /* 0x000fea0003800000 */
[----:B------:R-:W1:Y:S01]  /*0520*/  S2UR UR5, SR_CgaCtaId ;  /* 0x00000000000579c3 */ /* 0x000e620000008800 */
[----:B------:R-:W-:Y:S01]  /*0530*/  UMOV UR7, 0x400 ;  /* 0x0000040000077882 */ /* 0x000fe20000000000 */
[----:B------:R-:W-:Y:S01]  /*0540*/  UMOV UR4, 0x1 ;  /* 0x0000000100047882 */ /* 0x000fe20000000000 */
[----:B------:R-:W-:Y:S01]  /*0550*/  ELECT P0, URZ, PT ;  /* 0x0000000000ff782f */ /* 0x000fe20003800000 */
[----:B------:R-:W-:-:S04]  /*0560*/  UIADD3 UR10, UPT, UPT, -UR4, 0x100000, URZ ;  /* 0x00100000040a7890 */ /* 0x000fc8000fffe1ff */
[----:B------:R-:W-:Y:S02]  /*0570*/  USHF.L.U32 UR11, UR10, 0xb, URZ ;  /* 0x0000000b0a0b7899 */ /* 0x000fe400080006ff */
[----:B------:R-:W-:Y:S02]  /*0580*/  USHF.L.U32 UR10, UR10, 0x1, URZ ;  /* 0x000000010a0a7899 */ /* 0x000fe400080006ff */
[----:B-1----:R-:W-:Y:S01]  /*0590*/  ULEA UR5, UR5, UR7, 0x18 ;  /* 0x0000000705057291 */ /* 0x002fe2000f8ec0ff */
[----:B------:R-:W1:Y:S11]  /*05a0*/  FENCE.VIEW.ASYNC.S ;  /* 0x00000000000073c6 */ /* 0x000e760000000000 */
[----:B-1----:R1:W2:Y:S01]  /*05b0*/  SYNCS.EXCH.64 URZ, [UR5], UR10 ;  /* 0x0000000a05ff75b2 */ /* 0x0022a20008000100 */
[----:B------:R1:W3:Y:S01]  /*05c0*/  SYNCS.EXCH.64 URZ, [UR5+0x20], UR10 ;  /* 0x0000200a05ff75b2 */ /* 0x0002e20008000100 */
[----:B------:R1:W4:Y:S01]  /*05d0*/  SYNCS.EXCH.64 URZ, [UR5+0x8], UR10 ;  /* 0x0000080a05ff75b2 */ /* 0x0003220008000100 */
[----:B------:R1:W1:Y:S01]  /*05e0*/  SYNCS.EXCH.64 URZ, [UR5+0x28], UR10 ;  /* 0x0000280a05ff75b2 */ /* 0x0002620008000100 */
[----:B------:R1:W1:Y:S01]  /*05f0*/  SYNCS.EXCH.64 URZ, [UR5+0x10], UR10 ;  /* 0x0000100a05ff75b2 */ /* 0x0002620008000100 */
[----:B------:R1:W1:Y:S01]  /*0600*/  SYNCS.EXCH.64 URZ, [UR5+0x30], UR10 ;  /* 0x0000300a05ff75b2 */ /* 0x0002620008000100 */
[----:B------:R1:W1:Y:S01]  /*0610*/  SYNCS.EXCH.64 URZ, [UR5+0x18], UR10 ;  /* 0x0000180a05ff75b2 */ /* 0x0002620008000100 */
[----:B------:R1:W1:Y:S01]  /*0620*/  SYNCS.EXCH.64 URZ, [UR5+0x38], UR10 ;  /* 0x0000380a05ff75b2 */ /* 0x0002620008000100 */
[----:B------:R-:W-:Y:S01]  /*0630*/  NOP ;  /* 0x0000000000007918 */ /* 0x000fe20000000000 */
.L_x_9:
[----:B------:R-:W2:Y:S01]  /*0640*/  SHFL.IDX PT, R2, R101, RZ, 0x1f ;  /* 0x00001fff65027589 */ /* 0x000ea200000e0000 */
[----:B------:R-:W-:Y:S01]  /*0650*/  NOP ;  /* 0x0000000000007918 */ /* 0x000fe20000000000 */
[----:B--2---:R-:W-:-:S13]  /*0660*/  ISETP.NE.AND P0, PT, R2, 0x1, PT ;  /* 0x000000010200780c */ /* 0x004fda0003f05270 */
[----:B------:R-:W-:Y:S05]  /*0670*/  @P0 BRA `(.L_x_10) ;  /* 0x0000000000480947 */ /* 0x000fea0003800000 */
[----:B------:R-:W2:Y:S01]  /*0680*/  S2UR UR7, SR_CgaCtaId ;  /* 0x00000000000779c3 */ /* 0x000ea20000008800 */
[----:B------:R-:W-:Y:S01]  /*0690*/  UMOV UR9, 0x400 ;  /* 0x0000040000097882 */ /* 0x000fe20000000000 */
[----:B-1----:R-:W-:Y:S01]  /*06a0*/  UMOV UR5, 0x20 ;  /* 0x0000002000057882 */ /* 0x002fe20000000000 */
[----:B------:R-:W-:Y:S01]  /*06b0*/  UMOV UR4, 0x80 ;  /* 0x0000008000047882 */ /* 0x000fe20000000000 */
[----:B------:R-:W-:-:S04]  /*06c0*/  UIADD3 UR10, UPT, UPT, -UR5, 0x100000, URZ ;  /* 0x00100000050a7890 */ /* 0x000fc8000fffe1ff */
[----:B------:R-:W-:Y:S02]  /*06d0*/  USHF.L.U32 UR11, UR10, 0xb, URZ ;  /* 0x0000000b0a0b7899 */ /* 0x000fe400080006ff */
[----:B------:R-:W-:Y:S02]  /*06e0*/  USHF.L.U32 UR10, UR10, 0x1, URZ ;  /* 0x000000010a0a7899 */ /* 0x000fe400080006ff */
[----:B------:R-:W-:-:S04]  /*06f0*/  UIADD3 UR4, UPT, UPT, -UR4, 0x100000, URZ ;  /* 0x0010000004047890 */ /* 0x000fc8000fffe1ff */
[----:B------:R-:W-:Y:S02]  /*0700*/  USHF.L.U32 UR5, UR4, 0xb, URZ ;  /* 0x0000000b04057899 */ /* 0x000fe400080006ff */
[----:B------:R-:W-:Y:S01]  /*0710*/  USHF.L.U32 UR4, UR4, 0x1, URZ ;  /* 0x0000000104047899 */ /* 0x000fe200080006ff */
[----:B------:R-:W-:Y:S01]  /*0720*/  ELECT P0, URZ, PT ;  /* 0x0000000000ff782f */ /* 0x000fe20003800000 */
[----:B--2---:R-:W-:Y:S01]  /*0730*/  ULEA UR7, UR7, UR9, 0x18 ;  /* 0x0000000907077291 */ /* 0x004fe2000f8ec0ff */
[----:B------:R-:W1:Y:S11]  /*0740*/  FENCE.VIEW.ASYNC.S ;  /* 0x00000000000073c6 */ /* 0x000e760000000000 */
[----:B-1----:R2:W1:Y:S01]  /*0750*/  SYNCS.EXCH.64 URZ, [UR7+0x40], UR10 ;  /* 0x0000400a07ff75b2 */ /* 0x0024620008000100 */
[----:B------:R2:W1:Y:S01]  /*0760*/  SYNCS.EXCH.64 URZ, [UR7+0x50], UR4 ;  /* 0x0000500407ff75b2 */ /* 0x0004620008000100 */
[----:B------:R2:W1:Y:S01]  /*0770*/  SYNCS.EXCH.64 URZ, [UR7+0x48], UR10 ;  /* 0x0000480a07ff75b2 */ /* 0x0004620008000100 */
[----:B------:R2:W1:Y:S02]  /*0780*/  SYNCS.EXCH.64 URZ, [UR7+0x58], UR4 ;  /* 0x0000580407ff75b2 */ /* 0x0004640008000100 */
[----:B--2---:R-:W-:Y:S01]  /*0790*/  NOP ;  /* 0x0000000000007918 */ /* 0x004fe20000000000 */
.L_x_10:
[----:B------:R-:W2:Y:S01]  /*07a0*/  SHFL.IDX PT, R2, R101, RZ, 0x1f ;  /* 0x00001fff65027589 */ /* 0x000ea200000e0000 */
[----:B------:R-:W-:Y:S01]  /*07b0*/  NOP ;  /* 0x0000000000007918 */ /* 0x000fe20000000000 */
[----:B--2---:R-:W-:-:S13]  /*07c0*/  ISETP.NE.AND P0, PT, R2, 0x3, PT ;  /* 0x000000030200780c */ /* 0x004fda0003f05270 */
[----:B------:R-:W-:Y:S05]  /*07d0*/  @P0 BRA `(.L_x_11) ;  /* 0x0000000000300947 */ /* 0x000fea0003800000 */
[----:B-1----:R-:W1:Y:S01]  /*07e0*/  S2UR UR5, SR_CgaCtaId ;  /* 0x00000000000579c3 */ /* 0x002e620000008800 */
        /* <DEDUP_REMOVED lines=8> */
[----:B-1----:R2:W1:Y:S01]  /*0870*/  SYNCS.EXCH.64 URZ, [UR5+0x60], UR10 ;  /* 0x0000600a05ff75b2 */ /* 0x0024620008000100 */
[----:B------:R2:W1:Y:S02]  /*0880*/  SYNCS.EXCH.64 URZ, [UR5+0x68], UR10 ;  /* 0x0000680a05ff75b2 */ /* 0x0004640008000100 */
[----:B--2---:R-:W-:Y:S01]  /*0890*/  NOP ;  /* 0x0000000000007918 */ /* 0x004fe20000000000 */
.L_x_11:
[----:B------:R-:W2:Y:S01]  /*08a0*/  SHFL.IDX PT, R2, R101, RZ, 0x1f ;  /* 0x00001fff65027589 */ /* 0x000ea200000e0000 */
[----:B------:R-:W-:Y:S01]  /*08b0*/  NOP ;  /* 0x0000000000007918 */ /* 0x000fe20000000000 */
[----:B--2---:R-:W-:-:S13]  /*08c0*/  ISETP.NE.AND P0, PT, R2, 0x4, PT ;  /* 0x000000040200780c */ /* 0x004fda0003f05270 */
[----:B------:R-:W-:Y:S05]  /*08d0*/  @P0 BRA `(.L_x_12) ;  /* 0x00000000004c0947 */ /* 0x000fea0003800000 */
[----:B-1----:R-:W1:Y:S01]  /*08e0*/  S2UR UR5, SR_CgaCtaId ;  /* 0x00000000000579c3 */ /* 0x002e620000008800 */
[----:B------:R-:W-:Y:S01]  /*08f0*/  UMOV UR9, 0x100 ;  /* 0x0000010000097882 */ /* 0x000fe20000000000 */
[----:B------:R-:W-:Y:S01]  /*0900*/  UMOV UR7, 0x400 ;  /* 0x0000040000077882 */ /* 0x000fe20000000000 */
[----:B------:R-:W-:Y:S01]  /*0910*/  USEL UR9, UR9, 0xe0, UP2 ;  /* 0x000000e009097887 */ /* 0x000fe20009000000 */
[----:B------:R-:W-:Y:S01]  /*0920*/  UMOV UR4, 0x1 ;  /* 0x0000000100047882 */ /* 0x000fe20000000000 */
[----:B------:R-:W-:Y:S01]  /*0930*/  ELECT P0, URZ, PT ;  /* 0x0000000000ff782f */ /* 0x000fe20003800000 */
[----:B------:R-:W-:-:S04]  /*0940*/  UIADD3 UR10, UPT, UPT, -UR4, 0x100000, URZ ;  /* 0x00100000040a7890 */ /* 0x000fc8000fffe1ff */
[----:B------:R-:W-:Y:S02]  /*0950*/  USHF.L.U32 UR11, UR10, 0xb, URZ ;  /* 0x0000000b0a0b7899 */ /* 0x000fe400080006ff */
[----:B------:R-:W-:Y:S02]  /*0960*/  USHF.L.U32 UR10, UR10, 0x1, URZ ;  /* 0x000000010a0a7899 */ /* 0x000fe400080006ff */
[----:B------:R-:W-:-:S04]  /*0970*/  UIADD3 UR12, UPT, UPT, -UR9, 0x100000, URZ ;  /* 0x00100000090c7890 */ /* 0x000fc8000fffe1ff */
[----:B------:R-:W-:Y:S02]  /*0980*/  USHF.L.U32 UR13, UR12, 0xb, URZ ;  /* 0x0000000b0c0d7899 */ /* 0x000fe400080006ff */
[----:B------:R-:W-:Y:S02]  /*0990*/  USHF.L.U32 UR12, UR12, 0x1, URZ ;  /* 0x000000010c0c7899 */ /* 0x000fe400080006ff */
[----:B-1----:R-:W-:Y:S01]  /*09a0*/  ULEA UR5, UR5, UR7, 0x18 ;  /* 0x0000000705057291 */ /* 0x002fe2000f8ec0ff */
[----:B------:R-:W1:Y:S11]  /*09b0*/  FENCE.VIEW.ASYNC.S ;  /* 0x00000000000073c6 */ /* 0x000e760000000000 */
[----:B-1----:R2:W1:Y:S01]  /*09c0*/  SYNCS.EXCH.64 URZ, [UR5+0x70], UR10 ;  /* 0x0000700a05ff75b2 */ /* 0x0024620008000100 */
[----:B------:R2:W1:Y:S01]  /*09d0*/  SYNCS.EXCH.64 URZ, [UR5+0x80], UR12 ;  /* 0x0000800c05ff75b2 */ /* 0x0004620008000100 */
[----:B------:R2:W1:Y:S01]  /*09e0*/  SYNCS.EXCH.64 URZ, [UR5+0x78], UR10 ;  /* 0x0000780a05ff75b2 */ /* 0x0004620008000100 */
[----:B------:R2:W1:Y:S02]  /*09f0*/  SYNCS.EXCH.64 URZ, [UR5+0x88], UR12 ;  /* 0x0000880c05ff75b2 */ /* 0x0004640008000100 */
[----:B--2---:R-:W-:Y:S01]  /*0a00*/  NOP ;  /* 0x0000000000007918 */ /* 0x004fe20000000000 */
.L_x_12:
        /* <DEDUP_REMOVED lines=20> */
[----:B------:R2:W1:Y:S01]  /*0b50*/  SYNCS.EXCH.64 URZ, [UR7+0xb8], UR4 ;  /* 0x0000b80407ff75b2 */ /* 0x0004620008000100 */
[----:B------:R2:W1:Y:S01]  /*0b60*/  SYNCS.EXCH.64 URZ, [UR7+0xa0], UR10 ;  /* 0x0000a00a07ff75b2 */ /* 0x0004620008000100 */
[----:B------:R2:W1:Y:S01]  /*0b70*/  SYNCS.EXCH.64 URZ, [UR7+0xc0], UR4 ;  /* 0x0000c00407ff75b2 */ /* 0x0004620008000100 */
[----:B------:R2:W1:Y:S01]  /*0b80*/  SYNCS.EXCH.64 URZ, [UR7+0xa8], UR10 ;  /* 0x0000a80a07ff75b2 */ /* 0x0004620008000100 */
[----:B------:R2:W1:Y:S02]  /*0b90*/  SYNCS.EXCH.64 URZ, [UR7+0xc8], UR4 ;  /* 0x0000c80407ff75b2 */ /* 0x0004640008000100 */
[----:B--2---:R-:W-:Y:S01]  /*0ba0*/  NOP ;  /* 0x0000000000007918 */ /* 0x004fe20000000000 */
.L_x_13:
        /* <DEDUP_REMOVED lines=18> */
.L_x_14:
[----:B-1----:R-:W1:Y:S01]  /*0cd0*/  S2UR UR5, SR_CTAID.X ;  /* 0x00000000000579c3 */ /* 0x002e620000002500 */
[----:B------:R-:W-:-:S05]  /*0ce0*/  CS2R.32 R96, SR_CgaSize ;  /* 0x0000000000607805 */ /* 0x000fca0000008a00 */
[----:B------:R-:W-:-:S05]  /*0cf0*/  IMAD R96, R96, -0xa0, RZ ;  /* 0xffffff6060607824 */ /* 0x000fca00078e02ff */
[----:B------:R-:W-:-:S14]  /*0d00*/  R2UR UR9, R96 ;  /* 0x00000000600972ca */ /* 0x000fdc00000e0000 */
[----:B------:R-:W2:Y:S01]  /*0d10*/  LDCU UR9, c[0x0][UR9+0x2b0] ;  /* 0x00005600090977ac */ /* 0x000ea20008000800 */
[----:B------:R-:W-:Y:S01]  /*0d20*/  NOP ;  /* 0x0000000000007918 */ /* 0x000fe20000000000 */
[----:B------:R-:W-:-:S05]  /*0d30*/  CS2R.32 R96, SR_CgaSize ;  /* 0x0000000000607805 */ /* 0x000fca0000008a00 */
[----:B------:R-:W-:-:S05]  /*0d40*/  IMAD R96, R96, -0xa0, RZ ;  /* 0xffffff6060607824 */ /* 0x000fca00078e02ff */
[----:B------:R-:W-:-:S14]  /*0d50*/  R2UR UR7, R96 ;  /* 0x00000000600772ca */ /* 0x000fdc00000e0000 */
[----:B------:R-:W3:Y:S01]  /*0d60*/  LDCU UR7, c[0x0][UR7+0x2b4] ;  /* 0x00005680070777ac */ /* 0x000ee20008000800 */
[----:B------:R-:W4:Y:S08]  /*0d70*/  S2UR UR4, SR_CTAID.Y ;  /* 0x00000000000479c3 */ /* 0x000f300000002600 */
[----:B------:R-:W3:Y:S01]  /*0d80*/  LDC R9, c[0x0][0xb24] ;  /* 0x0002c900ff097b82 */ /* 0x000ee20000000800 */
[----:B-1----:R-:W-:-:S02]  /*0d90*/  I2FP.F32.U32 R4, UR5 ;  /* 0x0000000500047c45 */ /* 0x002fc40008201000 */
[----:B------:R-:W-:-:S05]  /*0da0*/  CS2R.32 R5, SR_CgaSize ;  /* 0x0000000000057805 */ /* 0x000fca0000008a00 */
[----:B------:R-:W-:-:S06]  /*0db0*/  IMAD R5, R5, -0xa0, RZ ;  /* 0xffffff6005057824 */ /* 0x000fcc00078e02ff */
[----:B------:R-:W1:Y:S01]  /*0dc0*/  LDC R5, c[0x0][R5+0x2a0] ;  /* 0x0000a80005057b82 */ /* 0x000e620000000800 */
[----:B------:R-:W-:Y:S01]  /*0dd0*/  MOV R21, UR5 ;  /* 0x0000000500157c02 */ /* 0x000fe20008000f00 */
[----:B--2---:R-:W-:Y:S01]  /*0de0*/  FMUL R4, R4, UR9 ;  /* 0x0000000904047c20 */ /* 0x004fe20008400000 */
[----:B----4-:R-:W-:Y:S02]  /*0df0*/  I2FP.F32.U32 R2, UR4 ;  /* 0x0000000400027c45 */ /* 0x010fe40008201000 */
[----:B------:R-:W-:-:S05]  /*0e00*/  CS2R.32 R3, SR_CgaSize ;  /* 0x0000000000037805 */ /* 0x000fca0000008a00 */
[----:B------:R-:W-:-:S06]  /*0e10*/  IMAD R3, R3, -0xa0, RZ ;  /* 0xffffff6003037824 */ /* 0x000fcc00078e02ff */
[----:B------:R-:W2:Y:S01]  /*0e20*/  LDC R3, c[0x0][R3+0x2a4] ;  /* 0x0000a90003037b82 */ /* 0x000ea20000000800 */
[----:B------:R-:W4:Y:S01]  /*0e30*/  F2I.U32.TRUNC.NTZ R96, R4 ;  /* 0x0000000400607305 */ /* 0x000f22000020f000 */
[----:B------:R-:W-:Y:S01]  /*0e40*/  MOV R20, UR4 ;  /* 0x0000000400147c02 */ /* 0x000fe20008000f00 */
[----:B---3--:R-:W-:-:S05]  /*0e50*/  FMUL R2, R2, UR7 ;  /* 0x0000000702027c20 */ /* 0x008fca0008400000 */
[----:B------:R-:W-:Y:S01]  /*0e60*/  BAR.SYNC.DEFER_BLOCKING 0x0 ;  /* 0x0000000000007b1d */ /* 0x000fe20000010000 */
[----:B------:R-:W-:-:S05]  /*0e70*/  ISETP.GE.AND P0, PT, R9, 0x1, PT ;  /* 0x000000010900780c */ /* 0x000fca0003f06270 */
[----:B------:R-:W3:Y:S02]  /*0e80*/  F2I.U32.TRUNC.NTZ R94, R2 ;  /* 0x00000002005e7305 */ /* 0x000ee4000020f000 */
[----:B------:R-:W2:Y:S01]  /*0e90*/  S2UR UR36, SR_CTAID.Z ;  /* 0x00000000002479c3 */ /* 0x000ea20000002700 */
[----:B----4-:R-:W-:-:S05]  /*0ea0*/  IADD3 R96, PT, PT, -R96, RZ, RZ ;  /* 0x000000ff60607210 */ /* 0x010fca0007ffe1ff */
[----:B-1----:R-:W-:Y:S01]  /*0eb0*/  IMAD R96, R5, R96, UR5 ;  /* 0x0000000505607e24 */ /* 0x002fe2000f8e0260 */
[----:B---3--:R-:W-:-:S05]  /*0ec0*/  IADD3 R94, PT, PT, -R94, RZ, RZ ;  /* 0x000000ff5e5e7210 */ /* 0x008fca0007ffe1ff */
[----:B--2---:R-:W-:Y:S01]  /*0ed0*/  IMAD R94, R3, R94, UR4 ;  /* 0x00000004035e7e24 */ /* 0x004fe2000f8e025e */
[----:B------:R-:W-:Y:S06]  /*0ee0*/  @!P0 BRA `(.L_x_15) ;  /* 0x0000000000b88947 */ /* 0x000fec0003800000 */
[----:B------:R-:W1:Y:S01]  /*0ef0*/  LDC.64 R4, c[0x0][0xb18] ;  /* 0x0002c600ff047b82 */ /* 0x000e620000000a00 */
[----:B------:R-:W-:-:S07]  /*0f00*/  ISETP.NE.AND P0, PT, R9, 0x1, PT ;  /* 0x000000010900780c */ /* 0x000fce0003f05270 */
[----:B------:R-:W2:Y:S08]  /*0f10*/  LDC R10, c[0x0][0xb0c] ;  /* 0x0002c300ff0a7b82 */ /* 0x000eb00000000800 */
[----:B------:R-:W3:Y:S08]  /*0f20*/  LDC R11, c[0x0][0x370] ;  /* 0x0000dc00ff0b7b82 */ /* 0x000ef00000000800 */
[----:B------:R-:W4:Y:S01]  /*0f30*/  LDC R12, c[0x0][0x374] ;  /* 0x0000dd00ff0c7b82 */ /* 0x000f220000000800 */
[----:B-1----:R-:W-:-:S07]  /*0f40*/  ISETP.NE.AND P1, PT, R4, 0x1, PT ;  /* 0x000000010400780c */ /* 0x002fce0003f25270 */
[----:B------:R-:W3:Y:S01]  /*0f50*/  LDC.64 R6, c[0x0][0xb10] ;  /* 0x0002c400ff067b82 */ /* 0x000ee20000000a00 */
[----:B--2---:R-:W-:-:S07]  /*0f60*/  ISETP.NE.AND P2, PT, R10, 0x1, PT ;  /* 0x000000010a00780c */ /* 0x004fce0003f45270 */
[----:B------:R-:W1:Y:S08]  /*0f70*/  LDC R8, c[0x0][0xb20] ;  /* 0x0002c800ff087b82 */ /* 0x000e700000000800 */
[----:B------:R-:W2:Y:S01]  /*0f80*/  LDC.64 R2, c[0x0][0xb28] ;  /* 0x0002ca00ff027b82 */ /* 0x000ea20000000a00 */
[----:B----4-:R-:W-:-:S04]  /*0f90*/  IMAD.HI.U32 R13, R12, R5, RZ ;  /* 0x000000050c0d7227 */ /* 0x010fc800078e00ff */
[----:B------:R-:W-:-:S04]  /*0fa0*/  IMAD.HI.U32 R5, R20, R5, RZ ;  /* 0x0000000514057227 */ /* 0x000fc800078e00ff */
[----:B---3--:R-:W-:-:S04]  /*0fb0*/  IMAD.HI.U32 R14, R11, R6, RZ ;  /* 0x000000060b0e7227 */ /* 0x008fc800078e00ff */
[C---:B------:R-:W-:Y:S01]  /*0fc0*/  IMAD.HI.U32 R16, R21.reuse, R6, RZ ;  /* 0x0000000615107227 */ /* 0x040fe200078e00ff */
[-C--:B------:R-:W-:Y:S02]  /*0fd0*/  @P2 SHF.R.U32.HI R11, RZ, R7.reuse, R14 ;  /* 0x00000007ff0b2219 */ /* 0x080fe4000001160e */
[-C--:B-1----:R-:W-:Y:S02]  /*0fe0*/  @P1 SHF.R.U32.HI R12, RZ, R8.reuse, R13 ;  /* 0x00000008ff0c1219 */ /* 0x082fe4000001160d */
[----:B------:R-:W-:Y:S02]  /*0ff0*/  SHF.R.U32.HI R5, RZ, R8, R5 ;  /* 0x00000008ff057219 */ /* 0x000fe40000011605 */
[----:B------:R-:W-:Y:S02]  /*1000*/  SHF.R.U32.HI R16, RZ, R7, R16 ;  /* 0x00000007ff107219 */ /* 0x000fe40000011610 */
[----:B------:R-:W-:Y:S01]  /*1010*/  SEL R5, R20, R5, !P1 ;  /* 0x0000000514057207 */ /* 0x000fe20004800000 */
[----:B--2---:R-:W-:Y:S01]  /*1020*/  IMAD.HI.U32 R14, R12, R2, RZ ;  /* 0x000000020c0e7227 */ /* 0x004fe200078e00ff */
[----:B------:R-:W-:-:S02]  /*1030*/  SEL R7, R21, R16, !P2 ;  /* 0x0000001015077207 */ /* 0x000fc40005000000 */
[----:B------:R-:W-:Y:S01]  /*1040*/  IADD3 R13, PT, PT, -R5, RZ, RZ ;  /* 0x000000ff050d7210 */ /* 0x000fe20007ffe1ff */
[----:B------:R-:W-:Y:S01]  /*1050*/  IMAD.HI.U32 R6, R11, R2, RZ ;  /* 0x000000020b067227 */ /* 0x000fe200078e00ff */
[----:B------:R-:W-:-:S03]  /*1060*/  @P0 SHF.R.U32.HI R12, RZ, R3, R14 ;  /* 0x00000003ff0c0219 */ /* 0x000fc6000001160e */
[----:B------:R-:W-:Y:S01]  /*1070*/  IMAD R13, R4, R13, R20 ;  /* 0x0000000d040d7224 */ /* 0x000fe200078e0214 */
[----:B------:R-:W-:Y:S01]  /*1080*/  @P0 SHF.R.U32.HI R11, RZ, R3, R6 ;  /* 0x00000003ff0b0219 */ /* 0x000fe20000011606 */
[----:B------:R-:W-:-:S04]  /*1090*/  IMAD R12, R12, R9, RZ ;  /* 0x000000090c0c7224 */ /* 0x000fc800078e02ff */
[----:B------:R-:W-:Y:S01]  /*10a0*/  IMAD R6, R11, R9, RZ ;  /* 0x000000090b067224 */ /* 0x000fe200078e02ff */
[----:B------:R-:W-:-:S04]  /*10b0*/  ISETP.GE.AND P1, PT, R5, R12, PT ;  /* 0x0000000c0500720c */ /* 0x000fc80003f26270 */
[----:B------:R-:W-:Y:S01]  /*10c0*/  ISETP.GE.OR P1, PT, R7, R6, P1 ;  /* 0x000000060700720c */ /* 0x000fe20000f26670 */
[----:B------:R-:W-:-:S05]  /*10d0*/  IMAD.HI.U32 R6, R5, R2, RZ ;  /* 0x0000000205067227 */ /* 0x000fca00078e00ff */
[----:B------:R-:W-:-:S04]  /*10e0*/  SHF.R.U32.HI R6, RZ, R3, R6 ;  /* 0x00000003ff067219 */ /* 0x000fc80000011606 */
[----:B------:R-:W-:-:S03]  /*10f0*/  SEL R6, R5, R6, !P0 ;  /* 0x0000000605067207 */ /* 0x000fc60004000000 */
[----:B------:R-:W-:Y:S01]  /*1100*/  @!P1 IMAD.HI.U32 R8, R7, R2, RZ ;  /* 0x0000000207089227 */ /* 0x000fe200078e00ff */
[----:B------:R-:W-:-:S04]  /*1110*/  IADD3 R2, PT, PT, -R6, RZ, RZ ;  /* 0x000000ff06027210 */ /* 0x000fc80007ffe1ff */
[----:B------:R-:W-:Y:S01]  /*1120*/  @!P1 SHF.R.U32.HI R8, RZ, R3, R8 ;  /* 0x00000003ff089219 */ /* 0x000fe20000011608 */
[----:B------:R-:W-:-:S03]  /*1130*/  IMAD R2, R9, R2, R5 ;  /* 0x0000000209027224 */ /* 0x000fc600078e0205 */
[----:B------:R-:W-:-:S05]  /*1140*/  @!P1 SEL R3, R7, R8, !P0 ;  /* 0x0000000807039207 */ /* 0x000fca0004000000 */
[--C-:B------:R-:W-:Y:S02]  /*1150*/  @!P1 IMAD.IADD R6, R6, 0x1, -R3.reuse ;  /* 0x0000000106069824 */ /* 0x100fe400078e0a03 */
[----:B------:R-:W-:Y:S01]  /*1160*/  @!P1 IMAD R3, R2, R11, R3 ;  /* 0x0000000b02039224 */ /* 0x000fe200078e0203 */
[----:B------:R-:W-:Y:S01]  /*1170*/  IADD3 R2, PT, PT, -R7, RZ, RZ ;  /* 0x000000ff07027210 */ /* 0x000fe20007ffe1ff */
[----:B------:R-:W-:Y:S02]  /*1180*/  @!P1 IMAD R5, R6, R9, R7 ;  /* 0x0000000906059224 */ /* 0x000fe400078e0207 */
[----:B------:R-:W-:Y:S02]  /*1190*/  @!P1 IMAD.MOV.U32 R7, RZ, RZ, R3 ;  /* 0x000000ffff079224 */ /* 0x000fe400078e0003 */
[----:B------:R-:W-:Y:S02]  /*11a0*/  IMAD R2, R10, R2, R21 ;  /* 0x000000020a027224 */ /* 0x000fe400078e0215 */
[----:B------:R-:W-:-:S02]  /*11b0*/  IMAD R20, R5, R4, R13 ;  /* 0x0000000405147224 */ /* 0x000fc400078e020d */
[----:B------:R-:W-:Y:S02]  /*11c0*/  IMAD R21, R7, R10, R2 ;  /* 0x0000000a07157224 */ /* 0x000fe400078e0202 */
.L_x_15:
[----:B------:R-:W1:Y:S01]  /*11d0*/  LDCU UR4, c[0x0][0xb30] ;  /* 0x00016600ff0477ac */ /* 0x000e620008000800 */
[----:B------:R-:W2:Y:S08]  /*11e0*/  S2UR UR37, SR_CgaCtaId ;  /* 0x00000000002579c3 */ /* 0x000eb00000008800 */
[----:B------:R-:W3:Y:S01]  /*11f0*/  LDC R40, c[0x0][0xb24] ;  /* 0x0002c900ff287b82 */ /* 0x000ee20000000800 */
[----:B-1----:R-:W-:-:S09]  /*1200*/  UISETP.NE.AND UP1, UPT, UR4, 0x1, UPT ;  /* 0x000000010400788c */ /* 0x002fd2000bf25270 */
[----:B--2---:R-:W-:Y:S05]  /*1210*/  BRA.U UP1, `(.L_x_16) ;  /* 0x0000000101407547 */ /* 0x004fea000b800000 */
[----:B------:R-:W1:Y:S08]  /*1220*/  LDC.64 R4, c[0x0][0xb10] ;  /* 0x0002c400ff047b82 */ /* 0x000e700000000a00 */
[----:B------:R-:W2:Y:S08]  /*1230*/  LDC.64 R2, c[0x0][0xb18] ;  /* 0x0002c600ff027b82 */ /* 0x000eb00000000a00 */
[----:B------:R-:W4:Y:S08]  /*1240*/  LDC R6, c[0x0][0xb20] ;  /* 0x0002c800ff067b82 */ /* 0x000f300000000800 */
[----:B------:R-:W3:Y:S01]  /*1250*/  LDC R8, c[0x0][0xb0c] ;  /* 0x0002c300ff087b82 */ /* 0x000ee20000000800 */
[----:B-1----:R-:W-:-:S05]  /*1260*/  IMAD.HI.U32 R4, R21, R4, RZ ;  /* 0x0000000415047227 */ /* 0x002fca00078e00ff */
[----:B------:R-:W-:Y:S01]  /*1270*/  SHF.R.U32.HI R4, RZ, R5, R4 ;  /* 0x00000005ff047219 */ /* 0x000fe20000011604 */
[----:B--2---:R-:W-:Y:S01]  /*1280*/  IMAD.HI.U32 R3, R20, R3, RZ ;  /* 0x0000000314037227 */ /* 0x004fe200078e00ff */
[----:B------:R-:W-:-:S04]  /*1290*/  ISETP.NE.AND P0, PT, R2, 0x1, PT ;  /* 0x000000010200780c */ /* 0x000fc80003f05270 */
[----:B----4-:R-:W-:-:S04]  /*12a0*/  SHF.R.U32.HI R3, RZ, R6, R3 ;  /* 0x00000006ff037219 */ /* 0x010fc80000011603 */
[----:B------:R-:W-:Y:S02]  /*12b0*/  SEL R3, R20, R3, !P0 ;  /* 0x0000000314037207 */ /* 0x000fe40004000000 */
[----:B---3--:R-:W-:-:S04]  /*12c0*/  ISETP.NE.AND P1, PT, R8, 0x1, PT ;  /* 0x000000010800780c */ /* 0x008fc80003f25270 */
[----:B------:R-:W-:-:S05]  /*12d0*/  SEL R4, R21, R4, !P1 ;  /* 0x0000000415047207 */ /* 0x000fca0004800000 */
[----:B------:R-:W-:Y:S02]  /*12e0*/  IMAD.IADD R5, R3, 0x1, -R4 ;  /* 0x0000000103057824 */ /* 0x000fe400078e0a04 */
[----:B------:R-:W-:Y:S02]  /*12f0*/  IMAD.IADD R3, R4, 0x1, -R3 ;  /* 0x0000000104037824 */ /* 0x000fe400078e0a03 */
[----:B------:R-:W-:Y:S02]  /*1300*/  IMAD R21, R5, R8, R21 ;  /* 0x0000000805157224 */ /* 0x000fe400078e0215 */
[----:B------:R-:W-:-:S07]  /*1310*/  IMAD R20, R3, R2, R20 ;  /* 0x0000000203147224 */ /* 0x000fce00078e0214 */
.L_x_16:
[----:B------:R-:W-:Y:S01]  /*1320*/  BAR.SYNC.DEFER_BLOCKING 0x0 ;  /* 0x0000000000007b1d */ /* 0x000fe20000010000 */
[----:B------:R-:W-:Y:S01]  /*1330*/  UISETP.NE.AND UP1, UPT, UR8, 0x2, UPT ;  /* 0x000000020800788c */ /* 0x000fe2000bf25270 */
[----:B------:R-:W-:Y:S02]  /*1340*/  ISETP.NE.OR P5, PT, R0, 0x2, !P5 ;  /* 0x000000020000780c */ /* 0x000fe40006fa5670 */
[----:B------:R-:W-:-:S06]  /*1350*/  LOP3.LUT R2, R108, 0x1f, RZ, 0xc0, !PT ;  /* 0x0000001f6c027812 */ /* 0x000fcc00078ec0ff */
[----:B------:R-:W-:Y:S05]  /*1360*/  BRA.U UP1, `(.L_x_17) ;  /* 0x0000001101607547 */ /* 0x000fea000b800000 */
[----:B------:R-:W1:Y:S01]  /*1370*/  LDCU UR13, c[0x0][0x38c] ;  /* 0x00007180ff0d77ac */ /* 0x000e620008000800 */
[----:B------:R-:W2:Y:S01]  /*1380*/  LDC R9, c[0x0][0x370] ;  /* 0x0000dc00ff097b82 */ /* 0x000ea20000000800 */
[----:B------:R-:W-:Y:S01]  /*1390*/  PLOP3.LUT P1, PT, PT, PT, UP2, 0x80, 0x8 ;  /* 0x000000000008781c */ /* 0x000fe20003f2f028 */
[----:B------:R-:W-:Y:S01]  /*13a0*/  HFMA2 R12, -RZ, RZ, 0, 0 ;  /* 0x00000000ff0c7431 */ /* 0x000fe200000001ff */
[----:B------:R-:W-:Y:S01]  /*13b0*/  ISETP.EQ.OR P4, PT, R2, RZ, P5 ;  /* 0x000000ff0200720c */ /* 0x000fe20002f82670 */
[----:B------:R-:W-:Y:S01]  /*13c0*/  IMAD.MOV.U32 R15, RZ, RZ, 0x1 ;  /* 0x00000001ff0f7424 */ /* 0x000fe200078e00ff */
[----:B------:R-:W-:Y:S01]  /*13d0*/  PLOP3.LUT P1, PT, P1, PT, PT, 0x8, 0x80 ;  /* 0x000000000080781c */ /* 0x000fe20000f2e170 */
[----:B------:R-:W-:Y:S01]  /*13e0*/  IMAD.MOV.U32 R14, RZ, RZ, RZ ;  /* 0x000000ffff0e7224 */ /* 0x000fe200078e00ff */
[----:B------:R-:W-:Y:S01]  /*13f0*/  MOV R8, 0x1 ;  /* 0x0000000100087802 */ /* 0x000fe20000000f00 */
[----:B------:R-:W4:Y:S01]  /*1400*/  LDC R0, c[0x0][0x374] ;  /* 0x0000dd00ff007b82 */ /* 0x000f220000000800 */
[----:B------:R-:W-:Y:S01]  /*1410*/  IMAD.MOV.U32 R10, RZ, RZ, RZ ;  /* 0x000000ffff0a7224 */ /* 0x000fe200078e00ff */
[----:B------:R-:W2:Y:S01]  /*1420*/  LDCU.64 UR22, c[0x0][0x348] ;  /* 0x00006900ff1677ac */ /* 0x000ea20008000a00 */
[----:B------:R-:W-:Y:S01]  /*1430*/  UMOV UR6, URZ ;  /* 0x000000ff00067c82 */ /* 0x000fe20008000000 */
[----:B-1----:R-:W-:-:S04]  /*1440*/  UIADD3 UR5, UPT, UPT, UR13, 0x1f, URZ ;  /* 0x0000001f0d057890 */ /* 0x002fc8000fffe0ff */
[----:B------:R-:W-:-:S04]  /*1450*/  USHF.R.S32.HI UR4, URZ, 0x1f, UR5 ;  /* 0x0000001fff047899 */ /* 0x000fc80008011405 */
[----:B------:R-:W-:-:S04]  /*1460*/  ULEA.HI UR4, UR4, UR5, URZ, 0x5 ;  /* 0x0000000504047291 */ /* 0x000fc8000f8f28ff */
[----:B------:R-:W-:Y:S02]  /*1470*/  USHF.R.S32.HI UR15, URZ, 0x5, UR4 ;  /* 0x00000005ff0f7899 */ /* 0x000fe40008011404 */
[----:B------:R-:W-:Y:S02]  /*1480*/  UIADD3 UR4, UPT, UPT, UR13, -0x1, URZ ;  /* 0xffffffff0d047890 */ /* 0x000fe4000fffe0ff */
[----:B------:R-:W-:Y:S02]  /*1490*/  UISETP.LT.U32.AND UP0, UPT, UR15, 0x4, UPT ;  /* 0x000000040f00788c */ /* 0x000fe4000bf01070 */
[----:B------:R-:W-:Y:S02]  /*14a0*/  UISETP.GE.U32.AND UP1, UPT, UR4, -0x3f, UPT ;  /* 0xffffffc10400788c */ /* 0x000fe4000bf26070 */
[----:B------:R-:W-:Y:S02]  /*14b0*/  USEL UR14, UR15, 0x4, UP0 ;  /* 0x000000040f0e7887 */ /* 0x000fe40008000000 */
[----:B------:R-:W-:-:S02]  /*14c0*/  UIADD3 UR13, UPT, UPT, UR13, 0x3e, URZ ;  /* 0x0000003e0d0d7890 */ /* 0x000fc4000fffe0ff */
[----:B------:R-:W-:Y:S02]  /*14d0*/  UIADD3 UR5, UPT, UPT, UR14, -0x1, URZ ;  /* 0xffffffff0e057890 */ /* 0x000fe4000fffe0ff */
[----:B------:R-:W-:-:S03]  /*14e0*/  UIADD3 UR7, UPT, UPT, UR15, -UR14, URZ ;  /* 0x8000000e0f077290 */ /* 0x000fc6000fffe0ff */
[----:B------:R-:W-:-:S04]  /*14f0*/  @UP1 UIADD3 UR5, UPT, UPT, UR14, URZ, URZ ;  /* 0x000000ff0e051290 */ /* 0x000fc8000fffe0ff */
[----:B--2---:R-:W-:-:S12]  /*1500*/  UIADD3 UR5, UPT, UPT, UR5, 0x1, URZ ;  /* 0x0000000105057890 */ /* 0x004fd8000fffe0ff */
.L_x_35:
[----:B------:R-:W-:Y:S01]  /*1510*/  UISETP.NE.AND UP0, UPT, UR37, URZ, UPT ;  /* 0x000000ff2500728c */ /* 0x000fe2000bf05270 */
[----:B------:R-:W1:Y:S08]  /*1520*/  S2UR UR37, SR_CgaCtaId ;  /* 0x00000000002579c3 */ /* 0x000e700000008800 */
[----:B------:R-:W-:Y:S05]  /*1530*/  BRA.U UP0, `(.L_x_18) ;  /* 0x0000000100347547 */ /* 0x000fea000b800000 */
[----:B------:R-:W2:Y:S01]  /*1540*/  S2R R2, SR_CgaCtaId ;  /* 0x0000000000027919 */ /* 0x000ea20000008800 */
[----:B------:R-:W-:-:S04]  /*1550*/  MOV R3, 0x400 ;  /* 0x0000040000037802 */ /* 0x000fc80000000f00 */
[----:B--2---:R-:W-:Y:S02]  /*1560*/  LEA R3, R2, R3, 0x18 ;  /* 0x0000000302037211 */ /* 0x004fe400078ec0ff */
[----:B------:R-:W-:-:S03]  /*1570*/  SHF.L.U32 R2, R8, 0x1f, RZ ;  /* 0x0000001f08027819 */ /* 0x000fc600000006ff */
[----:B------:R-:W-:-:S04]  /*1580*/  IMAD R3, R10, 0x8, R3 ;  /* 0x000000080a037824 */ /* 0x000fc800078e0203 */
[----:B------:R-:W2:Y:S02]  /*1590*/  SYNCS.PHASECHK.TRANS64.TRYWAIT P0, [R3+URZ+0xe0], R2 ;  /* 0x0000e002030075a7 */ /* 0x000ea400080011ff */
[----:B--2---:R-:W-:Y:S05]  /*15a0*/  @!P0 BRA `(.L_x_19) ;  /* 0x0000005800a88947 */ /* 0x004fea0003800000 */
.L_x_105:
[----:B------:R-:W-:Y:S01]  /*15b0*/  VIADD R10, R10, 0x1 ;  /* 0x000000010a0a7836 */ /* 0x000fe20000000000 */
[----:B------:R2:W-:Y:S04]  /*15c0*/  SYNCS.ARRIVE.TRANS64.A1T0 RZ, [R3+URZ+0xd0], RZ ;  /* 0x0000d0ff03ff79a7 */ /* 0x0005e800081000ff */
[----:B------:R-:W-:-:S04]  /*15d0*/  ISETP.NE.AND P0, PT, R10, 0x2, PT ;  /* 0x000000020a00780c */ /* 0x000fc80003f05270 */
[----:B------:R-:W-:Y:S02]  /*15e0*/  SEL R10, R10, RZ, P0 ;  /* 0x000000ff0a0a7207 */ /* 0x000fe40000000000 */
[----:B--2---:R-:W-:-:S04]  /*15f0*/  SEL R3, RZ, 0x1, P0 ;  /* 0x00000001ff037807 */ /* 0x004fc80000000000 */
[----:B------:R-:W-:-:S07]  /*1600*/  LOP3.LUT R8, R8, R3, RZ, 0x3c, !PT ;  /* 0x0000000308087212 */ /* 0x000fce00078e3cff */
.L_x_18:
[----:B------:R-:W-:Y:S01]  /*1610*/  UMOV UR4, 0x400 ;  /* 0x0000040000047882 */ /* 0x000fe20000000000 */
[----:B------:R-:W-:Y:S01]  /*1620*/  SHF.L.U32 R2, R15, 0x1f, RZ ;  /* 0x0000001f0f027819 */ /* 0x000fe200000006ff */
[----:B-1----:R-:W-:Y:S01]  /*1630*/  ULEA UR4, UR37, UR4, 0x18 ;  /* 0x0000000425047291 */ /* 0x002fe2000f8ec0ff */
[----:B------:R-:W-:Y:S01]  /*1640*/  R2UR UR35, R21 ;  /* 0x00000000152372ca */ /* 0x000fe200000e0000 */
[----:B------:R-:W-:Y:S01]  /*1650*/  UISETP.GE.U32.AND UP0, UPT, UR13, 0x3f, UPT ;  /* 0x0000003f0d00788c */ /* 0x000fe2000bf06070 */
[----:B------:R-:W-:Y:S01]  /*1660*/  R2UR UR11, R20 ;  /* 0x00000000140b72ca */ /* 0x000fe200000e0000 */
[----:B------:R-:W-:Y:S01]  /*1670*/  ULEA UR8, UR6, UR4, 0x3 ;  /* 0x0000000406087291 */ /* 0x000fe2000f8e18ff */
[----:B------:R-:W-:-:S08]  /*1680*/  UMOV UR24, URZ ;  /* 0x000000ff00187c82 */ /* 0x000fd00008000000 */
[----:B------:R1:W2:Y:S01]  /*1690*/  SYNCS.PHASECHK.TRANS64.TRYWAIT P0, [UR8+0x20], R2 ;  /* 0x00002002ff0075a7 */ /* 0x0002a20008001108 */
[----:B------:R-:W-:Y:S02]  /*16a0*/  USHF.L.U32 UR35, UR35, 0x6, URZ ;  /* 0x0000000623237899 */ /* 0x000fe400080006ff */
[----:B------:R-:W-:Y:S01]  /*16b0*/  USHF.L.U32 UR11, UR11, 0x7, URZ ;  /* 0x000000070b0b7899 */ /* 0x000fe200080006ff */
[----:B------:R-:W-:Y:S11]  /*16c0*/  BRA.U !UP0, `(.L_x_20) ;  /* 0x0000000108a87547 */ /* 0x000ff6000b800000 */
[----:B------:R-:W-:Y:S01]  /*16d0*/  UMOV UR16, URZ ;  /* 0x000000ff00107c82 */ /* 0x000fe20008000000 */
[----:B------:R-:W-:-:S05]  /*16e0*/  UMOV UR17, UR6 ;  /* 0x0000000600117c82 */ /* 0x000fca0008000000 */
.L_x_25:
[----:B-1----:R-:W-:Y:S01]  /*16f0*/  ULEA UR33, UR17, UR4, 0x3 ;  /* 0x0000000411217291 */ /* 0x002fe2000f8e18ff */
[----:B--2---:R-:W-:Y:S01]  /*1700*/  @!P5 MOV R3, 0x1800 ;  /* 0x000018000003d802 */ /* 0x004fe20000000f00 */
[----:B--2---:R-:W-:Y:S10]  /*1710*/  @P0 BRA `(.L_x_21) ;  /* 0x00000000000c0947 */ /* 0x004ff40003800000 */
[----:B------:R-:W-:-:S04]  /*1720*/  SHF.L.U32 R5, R15, 0x1f, RZ ;  /* 0x0000001f0f057819 */ /* 0x000fc800000006ff */
[----:B------:R-:W2:Y:S02]  /*1730*/  SYNCS.PHASECHK.TRANS64.TRYWAIT P0, [UR33+0x20], R5 ;  /* 0x00002005ff0075a7 */ /* 0x000ea40008001121 */
[----:B--2---:R-:W-:Y:S05]  /*1740*/  @!P0 BRA `(.L_x_22) ;  /* 0x0000005800548947 */ /* 0x004fea0003800000 */
.L_x_21:
[----:B------:R2:W-:Y:S01]  /*1750*/  @!P5 SYNCS.ARRIVE.TRANS64 RZ, [UR33], R3 ;  /* 0x00000003ffffd9a7 */ /* 0x0005e20008000021 */
[----:B------:R-:W-:Y:S04]  /*1760*/  BSSY.RECONVERGENT B0, `(.L_x_23) ;  /* 0x0000003000007945 */ /* 0x000fe80003800200 */
[----:B------:R-:W-:Y:S05]  /*1770*/  @P4 BRA `(.L_x_24) ;  /* 0x0000000000044947 */ /* 0x000fea0003800000 */
[----:B------:R-:W-:Y:S05]  /*1780*/  BPT.TRAP 0x1 ;  /* 0x000000040000795c */ /* 0x000fea0000300000 */
.L_x_24:
[----:B------:R-:W-:Y:S05]  /*1790*/  BSYNC.RECONVERGENT B0 ;  /* 0x0000000000007941 */ /* 0x000fea0003800200 */
.L_x_23:
[----:B------:R-:W-:Y:S02]  /*17a0*/  UIADD3 UR6, UPT, UPT, UR17, 0x1, URZ ;  /* 0x0000000111067890 */ /* 0x000fe4000fffe0ff */
[----:B------:R-:W-:Y:S02]  /*17b0*/  ULEA UR32, UR17, UR4, 0xb ;  /* 0x0000000411207291 */ /* 0x000fe4000f8e58ff */
[----:B------:R-:W-:Y:S02]  /*17c0*/  UISETP.NE.AND UP0, UPT, UR6, 0x4, UPT ;  /* 0x000000040600788c */ /* 0x000fe4000bf05270 */
[----:B------:R-:W-:Y:S02]  /*17d0*/  UIADD3 UR26, UP1, UPT, UR22, 0x80, URZ ;  /* 0x00000080161a7890 */ /* 0x000fe4000ff3e0ff */
[----:B------:R-:W-:Y:S02]  /*17e0*/  USEL UR9, URZ, 0x1, UP0 ;  /* 0x00000001ff097887 */ /* 0x000fe40008000000 */
[----:B------:R-:W-:-:S02]  /*17f0*/  USEL UR6, UR6, URZ, UP0 ;  /* 0x000000ff06067287 */ /* 0x000fc40008000000 */
[----:B------:R-:W-:Y:S02]  /*1800*/  UIADD3 UR20, UP0, UPT, UR22, 0x180, URZ ;  /* 0x0000018016147890 */ /* 0x000fe4000ff1e0ff */
[----:B------:R-:W-:Y:S01]  /*1810*/  ULEA UR8, UR6, UR4, 0x3 ;  /* 0x0000000406087291 */ /* 0x000fe2000f8e18ff */
[----:B------:R-:W-:Y:S01]  /*1820*/  LOP3.LUT R15, R15, UR9, RZ, 0x3c, !PT ;  /* 0x000000090f0f7c12 */ /* 0x000fe2000f8e3cff */
[----:B------:R-:W-:Y:S02]  /*1830*/  USHF.L.U32 UR34, UR16, 0x5, URZ ;  /* 0x0000000510227899 */ /* 0x000fe400080006ff */
[----:B------:R-:W-:Y:S01]  /*1840*/  UIADD3.X UR27, UPT, UPT, URZ, UR23, URZ, UP1, !UPT ;  /* 0x00000017ff1b7290 */ /* 0x000fe20008ffe4ff */
[----:B-1----:R-:W-:Y:S01]  /*1850*/  SHF.L.U32 R2, R15, 0x1f, RZ ;  /* 0x0000001f0f027819 */ /* 0x002fe200000006ff */
[----:B------:R-:W-:Y:S02]  /*1860*/  UIADD3 UR32, UPT, UPT, UR32, 0x4400, URZ ;  /* 0x0000440020207890 */ /* 0x000fe4000fffe0ff */
[----:B------:R-:W-:Y:S01]  /*1870*/  UIADD3.X UR21, UPT, UPT, URZ, UR23, URZ, UP0, !UPT ;  /* 0x00000017ff157290 */ /* 0x000fe200087fe4ff */
[----:B------:R1:W1:Y:S01]  /*1880*/  SYNCS.PHASECHK.TRANS64.TRYWAIT P0, [UR8+0x20], R2 ;  /* 0x00002002ff0075a7 */ /* 0x0002620008001108 */
[----:B------:R-:W-:Y:S01]  /*1890*/  ULEA UR8, UR17, UR4, 0xc ;  /* 0x0000000411087291 */ /* 0x000fe2000f8e60ff */
[----:B------:R-:W-:Y:S01]  /*18a0*/  UMOV UR18, 0x0 ;  /* 0x0000000000127882 */ /* 0x000fe20000000000 */
[----:B------:R-:W-:-:S02]  /*18b0*/  UMOV UR19, 0x10000000 ;  /* 0x1000000000137882 */ /* 0x000fc40000000000 */
[----:B------:R-:W-:Y:S01]  /*18c0*/  UIADD3 UR8, UPT, UPT, UR8, 0x6400, URZ ;  /* 0x0000640008087890 */ /* 0x000fe2000fffe0ff */
[----:B------:R1:W-:Y:S01]  /*18d0*/  UTMALDG.3D [UR32], [UR26], desc[UR18] ;  /* 0x000012201a0075b4 */ /* 0x0003e20008011000 */
[----:B------:R-:W-:Y:S01]  /*18e0*/  UMOV UR12, UR36 ;  /* 0x00000024000c7c82 */ /* 0x000fe20008000000 */
[----:B------:R-:W-:Y:S01]  /*18f0*/  UMOV UR9, UR33 ;  /* 0x0000002100097c82 */ /* 0x000fe20008000000 */
[----:B------:R-:W-:Y:S01]  /*1900*/  UMOV UR10, UR34 ;  /* 0x00000022000a7c82 */ /* 0x000fe20008000000 */
[----:B------:R-:W-:Y:S01]  /*1910*/  UIADD3 UR16, UPT, UPT, UR16, 0x1, URZ ;  /* 0x0000000110107890 */ /* 0x000fe2000fffe0ff */
[----:B------:R-:W-:Y:S01]  /*1920*/  UMOV UR24, UR5 ;  /* 0x0000000500187c82 */ /* 0x000fe20008000000 */
[----:B------:R-:W-:Y:S02]  /*1930*/  UMOV UR17, UR6 ;  /* 0x0000000600117c82 */ /* 0x000fe40008000000 */
[----:B------:R1:W-:Y:S01]  /*1940*/  UTMALDG.3D [UR8], [UR20], desc[UR18] ;  /* 0x00001208140075b4 */ /* 0x0003e20008011000 */
[----:B------:R-:W-:-:S09]  /*1950*/  UISETP.NE.AND UP0, UPT, UR16, UR5, UPT ;  /* 0x000000051000728c */ /* 0x000fd2000bf05270 */
[----:B------:R-:W-:Y:S05]  /*1960*/  BRA.U UP0, `(.L_x_25) ;  /* 0xfffffffd00607547 */ /* 0x000fea000b83ffff */
.L_x_20:
[----:B-1----:R-:W-:Y:S01]  /*1970*/  ULEA UR8, UR6, UR4, 0x3 ;  /* 0x0000000406087291 */ /* 0x002fe2000f8e18ff */
[----:B------:R-:W-:Y:S01]  /*1980*/  SHF.L.U32 R2, R15, 0x1f, RZ ;  /* 0x0000001f0f027819 */ /* 0x000fe200000006ff */
[----:B------:R-:W-:Y:S01]  /*1990*/  @!P1 SYNCS.ARRIVE.TRANS64.A1T0 RZ, [UR4+0x68], RZ ;  /* 0x000068ffffff99a7 */ /* 0x000fe20008100004 */
[----:B------:R-:W-:-:S06]  /*19a0*/  UISETP.GT.AND UP0, UPT, UR15, UR14, UPT ;  /* 0x0000000e0f00728c */ /* 0x000fcc000bf04270 */
[----:B--2---:R1:W2:Y:S03]  /*19b0*/  SYNCS.PHASECHK.TRANS64.TRYWAIT P0, [UR8+0x20], R2 ;  /* 0x00002002ff0075a7 */ /* 0x0042a60008001108 */
[----:B------:R-:W-:Y:S05]  /*19c0*/  BRA.U !UP0, `(.L_x_26) ;  /* 0x0000000108ac7547 */ /* 0x000fea000b800000 */
[----:B------:R-:W-:Y:S01]  /*19d0*/  UIADD3 UR21, UPT, UPT, UR7, UR24, URZ ;  /* 0x0000001807157290 */ /* 0x000fe2000fffe0ff */
[----:B------:R-:W-:-:S11]  /*19e0*/  UMOV UR25, UR6 ;  /* 0x0000000600197c82 */ /* 0x000fd60008000000 */
.L_x_31:
[----:B-1----:R-:W-:Y:S01]  /*19f0*/  ULEA UR17, UR25, UR4, 0x3 ;  /* 0x0000000419117291 */ /* 0x002fe2000f8e18ff */
[----:B--2---:R-:W-:Y:S01]  /*1a00*/  @!P5 MOV R3, 0x1800 ;  /* 0x000018000003d802 */ /* 0x004fe20000000f00 */
[----:B--2---:R-:W-:Y:S10]  /*1a10*/  @P0 BRA `(.L_x_27) ;  /* 0x00000000000c0947 */ /* 0x004ff40003800000 */
[----:B------:R-:W-:-:S04]  /*1a20*/  SHF.L.U32 R5, R15, 0x1f, RZ ;  /* 0x0000001f0f057819 */ /* 0x000fc800000006ff */
[----:B------:R-:W2:Y:S02]  /*1a30*/  SYNCS.PHASECHK.TRANS64.TRYWAIT P0, [UR17+0x20], R5 ;  /* 0x00002005ff0075a7 */ /* 0x000ea40008001111 */
[----:B--2---:R-:W-:Y:S05]  /*1a40*/  @!P0 BRA `(.L_x_28) ;  /* 0x0000005400ac8947 */ /* 0x004fea0003800000 */
.L_x_27:
[----:B------:R2:W-:Y:S01]  /*1a50*/  @!P5 SYNCS.ARRIVE.TRANS64 RZ, [UR17], R3 ;  /* 0x00000003ffffd9a7 */ /* 0x0005e20008000011 */
[----:B------:R-:W-:Y:S04]  /*1a60*/  BSSY.RECONVERGENT B0, `(.L_x_29) ;  /* 0x0000003000007945 */ /* 0x000fe80003800200 */
[----:B------:R-:W-:Y:S05]  /*1a70*/  @P4 BRA `(.L_x_30) ;  /* 0x0000000000044947 */ /* 0x000fea0003800000 */
[----:B------:R-:W-:Y:S05]  /*1a80*/  BPT.TRAP 0x1 ;  /* 0x000000040000795c */ /* 0x000fea0000300000 */
.L_x_30:
[----:B------:R-:W-:Y:S05]  /*1a90*/  BSYNC.RECONVERGENT B0 ;  /* 0x0000000000007941 */ /* 0x000fea0003800200 */
.L_x_29:
        /* <DEDUP_REMOVED lines=10> */
[----:B------:R-:W-:Y:S01]  /*1b40*/  UIADD3 UR16, UPT, UPT, UR16, 0x4400, URZ ;  /* 0x0000440010107890 */ /* 0x000fe2000fffe0ff */
[----:B-1----:R-:W-:Y:S01]  /*1b50*/  SHF.L.U32 R2, R15, 0x1f, RZ ;  /* 0x0000001f0f027819 */ /* 0x002fe200000006ff */
[----:B------:R-:W-:Y:S02]  /*1b60*/  UIADD3.X UR31, UPT, UPT, URZ, UR23, URZ, UP1, !UPT ;  /* 0x00000017ff1f7290 */ /* 0x000fe40008ffe4ff */
[----:B------:R-:W-:Y:S01]  /*1b70*/  UIADD3.X UR29, UPT, UPT, URZ, UR23, URZ, UP0, !UPT ;  /* 0x00000017ff1d7290 */ /* 0x000fe200087fe4ff */
[----:B------:R1:W1:Y:S01]  /*1b80*/  SYNCS.PHASECHK.TRANS64.TRYWAIT P0, [UR8+0x20], R2 ;  /* 0x00002002ff0075a7 */ /* 0x0002620008001108 */
[----:B------:R-:W-:Y:S01]  /*1b90*/  ULEA UR8, UR25, UR4, 0xc ;  /* 0x0000000419087291 */ /* 0x000fe2000f8e60ff */
[----:B------:R-:W-:Y:S01]  /*1ba0*/  UMOV UR26, 0x0 ;  /* 0x00000000001a7882 */ /* 0x000fe20000000000 */
[----:B------:R-:W-:-:S02]  /*1bb0*/  UMOV UR27, 0x10000000 ;  /* 0x10000000001b7882 */ /* 0x000fc40000000000 */
[----:B------:R-:W-:Y:S01]  /*1bc0*/  UIADD3 UR8, UPT, UPT, UR8, 0x6400, URZ ;  /* 0x0000640008087890 */ /* 0x000fe2000fffe0ff */
[----:B------:R-:W-:Y:S01]  /*1bd0*/  UMOV UR19, UR35 ;  /* 0x0000002300137c82 */ /* 0x000fe20008000000 */
[----:B------:R-:W-:Y:S01]  /*1be0*/  UMOV UR20, UR36 ;  /* 0x0000002400147c82 */ /* 0x000fe20008000000 */
[----:B------:R-:W-:Y:S01]  /*1bf0*/  UMOV UR12, UR36 ;  /* 0x00000024000c7c82 */ /* 0x000fe20008000000 */
[----:B------:R-:W-:Y:S01]  /*1c00*/  UMOV UR9, UR17 ;  /* 0x0000001100097c82 */ /* 0x000fe20008000000 */
[----:B------:R-:W-:Y:S01]  /*1c10*/  UMOV UR10, UR18 ;  /* 0x00000012000a7c82 */ /* 0x000fe20008000000 */
[----:B------:R1:W-:Y:S01]  /*1c20*/  UTMALDG.3D [UR16], [UR30], desc[UR26] ;  /* 0x00001a101e0075b4 */ /* 0x0003e20008011000 */
[----:B------:R-:W-:Y:S01]  /*1c30*/  UIADD3 UR24, UPT, UPT, UR24, 0x1, URZ ;  /* 0x0000000118187890 */ /* 0x000fe2000fffe0ff */
[----:B------:R-:W-:-:S03]  /*1c40*/  UMOV UR25, UR6 ;  /* 0x0000000600197c82 */ /* 0x000fc60008000000 */
[----:B------:R-:W-:Y:S01]  /*1c50*/  UISETP.NE.AND UP0, UPT, UR24, UR21, UPT ;  /* 0x000000151800728c */ /* 0x000fe2000bf05270 */
[----:B------:R1:W-:Y:S08]  /*1c60*/  UTMALDG.3D [UR8], [UR28], desc[UR26] ;  /* 0x00001a081c0075b4 */ /* 0x0003f00008011000 */
[----:B------:R-:W-:Y:S05]  /*1c70*/  BRA.U UP0, `(.L_x_31) ;  /* 0xfffffffd005c7547 */ /* 0x000fea000b83ffff */
.L_x_26:
[----:B-1----:R-:W-:Y:S01]  /*1c80*/  LEA R2, R14, UR4, 0x3 ;  /* 0x000000040e027c11 */ /* 0x002fe2000f8e18ff */
[----:B------:R-:W-:Y:S01]  /*1c90*/  NOP ;  /* 0x0000000000007918 */ /* 0x000fe20000000000 */
[----:B--2---:R-:W-:Y:S02]  /*1ca0*/  SHF.L.U32 R3, R12, 0x1f, RZ ;  /* 0x0000001f0c037819 */ /* 0x004fe400000006ff */
[----:B------:R-:W-:Y:S02]  /*1cb0*/  LEA R4, R14, UR4, 0x4 ;  /* 0x000000040e047c11 */ /* 0x000fe4000f8e20ff */
[----:B------:R-:W1:Y:S02]  /*1cc0*/  SYNCS.PHASECHK.TRANS64.TRYWAIT P0, [R2+URZ+0x70], R3 ;  /* 0x00007003020075a7 */ /* 0x000e6400080011ff */
[----:B-1----:R-:W-:Y:S05]  /*1cd0*/  @!P0 BRA `(.L_x_32) ;  /* 0x0000005400208947 */ /* 0x002fea0003800000 */
.L_x_108:
[----:B------:R-:W2:Y:S01]  /*1ce0*/  LDS.128 R4, [R4+0x100] ;  /* 0x0001000004047984 */ /* 0x000ea20000000c00 */
[----:B---3--:R-:W-:Y:S01]  /*1cf0*/  ISETP.GE.AND P0, PT, R40, 0x1, PT ;  /* 0x000000012800780c */ /* 0x008fe20003f06270 */
[----:B-1----:R-:W-:Y:S01]  /*1d00*/  VIADD R2, R2, 0x80 ;  /* 0x0000008002027836 */ /* 0x002fe20000000000 */
[----:B------:R-:W-:Y:S01]  /*1d10*/  @!PT LDS RZ, [RZ] ;  /* 0x00000000fffff984 */ /* 0x000fe20000000800 */
[----:B------:R-:W-:Y:S01]  /*1d20*/  @!PT LDS RZ, [RZ] ;  /* 0x00000000fffff984 */ /* 0x000fe20000000800 */
[----:B------:R-:W-:Y:S01]  /*1d30*/  @!PT LDS RZ, [RZ] ;  /* 0x00000000fffff984 */ /* 0x000fe20000000800 */
[----:B------:R-:W-:Y:S01]  /*1d40*/  @!PT LDS RZ, [RZ] ;  /* 0x00000000fffff984 */ /* 0x000fe20000000800 */
[----:B------:R1:W-:Y:S06]  /*1d50*/  MEMBAR.ALL.CTA ;  /* 0x0000000000007992 */ /* 0x0003ec0000008000 */
[----:B-1----:R-:W1:Y:S01]  /*1d60*/  FENCE.VIEW.ASYNC.S ;  /* 0x00000000000073c6 */ /* 0x002e620000000000 */
[----:B------:R-:W-:-:S04]  /*1d70*/  PRMT R2, RZ, 0x654, R2 ;  /* 0x00000654ff027816 */ /* 0x000fc80000000002 */
[----:B-1----:R1:W-:Y:S01]  /*1d80*/  SYNCS.ARRIVE.TRANS64.RED.A1T0 RZ, [R2+URZ], RZ ;  /* 0x000000ff02ff79a7 */ /* 0x0023e200081004ff */
[----:B--2---:R-:W-:-:S13]  /*1d90*/  LOP3.LUT P2, RZ, R6, 0x1, RZ, 0xc0, !PT ;  /* 0x0000000106ff7812 */ /* 0x004fda000784c0ff */
[----:B------:R-:W-:Y:S01]  /*1da0*/  @P2 SHF.R.U32.HI R3, RZ, 0x10, R5 ;  /* 0x00000010ff032819 */ /* 0x000fe20000011605 */
[----:B------:R-:W-:Y:S01]  /*1db0*/  VOTEU.ANY UP0, P2 ;  /* 0x0000000000ff7886 */ /* 0x000fe20001000100 */
[----:B------:R-:W-:Y:S02]  /*1dc0*/  @P2 MOV R13, R4 ;  /* 0x00000004000d2202 */ /* 0x000fe40000000f00 */
[----:B------:R-:W-:Y:S02]  /*1dd0*/  @P2 R2UR.BROADCAST UR8, R3 ;  /* 0x00000000030822ca */ /* 0x000fe400008e0000 */
[----:B------:R-:W-:-:S11]  /*1de0*/  @P2 LOP3.LUT R11, R5, 0xffff, RZ, 0xc0, !PT ;  /* 0x0000ffff050b2812 */ /* 0x000fd600078ec0ff */
[----:B------:R-:W-:Y:S01]  /*1df0*/  @UP0 UMOV UR36, UR8 ;  /* 0x0000000800240c82 */ /* 0x000fe20008000000 */
[----:B-1----:R-:W-:Y:S05]  /*1e00*/  @!P0 BRA `(.L_x_33) ;  /* 0x0000000000b88947 */ /* 0x002fea0003800000 */
[----:B------:R-:W4:Y:S01]  /*1e10*/  LDC.64 R4, c[0x0][0xb18] ;  /* 0x0002c600ff047b82 */ /* 0x000f220000000a00 */
[----:B------:R-:W-:-:S07]  /*1e20*/  ISETP.NE.AND P3, PT, R40, 0x1, PT ;  /* 0x000000012800780c */ /* 0x000fce0003f65270 */
[----:B------:R-:W1:Y:S08]  /*1e30*/  LDC.64 R6, c[0x0][0xb10] ;  /* 0x0002c400ff067b82 */ /* 0x000e700000000a00 */
[----:B------:R-:W2:Y:S08]  /*1e40*/  LDC R16, c[0x0][0xb20] ;  /* 0x0002c800ff107b82 */ /* 0x000eb00000000800 */
[----:B------:R-:W3:Y:S01]  /*1e50*/  LDC R18, c[0x0][0xb0c] ;  /* 0x0002c300ff127b82 */ /* 0x000ee20000000800 */
[----:B----4-:R-:W-:Y:S01]  /*1e60*/  IMAD.HI.U32 R17, R0, R5, RZ ;  /* 0x0000000500117227 */ /* 0x010fe200078e00ff */
[----:B------:R-:W-:-:S03]  /*1e70*/  ISETP.NE.AND P0, PT, R4, 0x1, PT ;  /* 0x000000010400780c */ /* 0x000fc60003f05270 */
[----:B------:R-:W-:-:S03]  /*1e80*/  IMAD.HI.U32 R5, R11, R5, RZ ;  /* 0x000000050b057227 */ /* 0x000fc600078e00ff */
[----:B------:R-:W4:Y:S01]  /*1e90*/  LDC.64 R2, c[0x0][0xb28] ;  /* 0x0002ca00ff027b82 */ /* 0x000f220000000a00 */
[----:B-1----:R-:W-:-:S04]  /*1ea0*/  IMAD.HI.U32 R20, R9, R6, RZ ;  /* 0x0000000609147227 */ /* 0x002fc800078e00ff */
[----:B------:R-:W-:Y:S01]  /*1eb0*/  IMAD.HI.U32 R22, R13, R6, RZ ;  /* 0x000000060d167227 */ /* 0x000fe200078e00ff */
[----:B------:R-:W-:Y:S02]  /*1ec0*/  SHF.R.U32.HI R20, RZ, R7, R20 ;  /* 0x00000007ff147219 */ /* 0x000fe40000011614 */
[-C--:B--2---:R-:W-:Y:S02]  /*1ed0*/  SHF.R.U32.HI R17, RZ, R16.reuse, R17 ;  /* 0x00000010ff117219 */ /* 0x084fe40000011611 */
[----:B------:R-:W-:Y:S02]  /*1ee0*/  SHF.R.U32.HI R16, RZ, R16, R5 ;  /* 0x00000010ff107219 */ /* 0x000fe40000011605 */
[----:B------:R-:W-:Y:S02]  /*1ef0*/  SEL R17, R0, R17, !P0 ;  /* 0x0000001100117207 */ /* 0x000fe40004000000 */
[----:B------:R-:W-:Y:S02]  /*1f00*/  SHF.R.U32.HI R22, RZ, R7, R22 ;  /* 0x00000007ff167219 */ /* 0x000fe40000011616 */
[----:B---3--:R-:W-:-:S02]  /*1f10*/  ISETP.NE.AND P1, PT, R18, 0x1, PT ;  /* 0x000000011200780c */ /* 0x008fc40003f25270 */
[----:B------:R-:W-:Y:S02]  /*1f20*/  SEL R5, R11, R16, !P0 ;  /* 0x000000100b057207 */ /* 0x000fe40004000000 */
[----:B------:R-:W-:Y:S02]  /*1f30*/  SEL R19, R9, R20, !P1 ;  /* 0x0000001409137207 */ /* 0x000fe40004800000 */
[----:B------:R-:W-:Y:S01]  /*1f40*/  SEL R7, R13, R22, !P1 ;  /* 0x000000160d077207 */ /* 0x000fe20004800000 */
[----:B----4-:R-:W-:-:S04]  /*1f50*/  IMAD.HI.U32 R20, R17, R2, RZ ;  /* 0x0000000211147227 */ /* 0x010fc800078e00ff */
[----:B------:R-:W-:Y:S01]  /*1f60*/  IMAD.HI.U32 R6, R19, R2, RZ ;  /* 0x0000000213067227 */ /* 0x000fe200078e00ff */
[----:B------:R-:W-:-:S04]  /*1f70*/  @P3 SHF.R.U32.HI R17, RZ, R3, R20 ;  /* 0x00000003ff113219 */ /* 0x000fc80000011614 */
        /* <DEDUP_REMOVED lines=8> */
[----:B------:R-:W-:-:S04]  /*2000*/  @!P0 IMAD.HI.U32 R16, R7, R2, RZ ;  /* 0x0000000207108227 */ /* 0x000fc800078e00ff */
[----:B------:R-:W-:Y:S01]  /*2010*/  IMAD.MOV R2, RZ, RZ, -R6 ;  /* 0x000000ffff027224 */ /* 0x000fe200078e0a06 */
[----:B------:R-:W-:-:S03]  /*2020*/  @!P0 SHF.R.U32.HI R16, RZ, R3, R16 ;  /* 0x00000003ff108219 */ /* 0x000fc60000011610 */
[----:B------:R-:W-:Y:S01]  /*2030*/  IMAD R2, R40, R2, R5 ;  /* 0x0000000228027224 */ /* 0x000fe200078e0205 */
[----:B------:R-:W-:Y:S02]  /*2040*/  @!P0 SEL R3, R7, R16, !P3 ;  /* 0x0000001007038207 */ /* 0x000fe40005800000 */
[----:B------:R-:W-:-:S03]  /*2050*/  IADD3 R16, PT, PT, -R5, RZ, RZ ;  /* 0x000000ff05107210 */ /* 0x000fc60007ffe1ff */
[--C-:B------:R-:W-:Y:S02]  /*2060*/  @!P0 IMAD.IADD R6, R6, 0x1, -R3.reuse ;  /* 0x0000000106068824 */ /* 0x100fe400078e0a03 */
[----:B------:R-:W-:Y:S01]  /*2070*/  @!P0 IMAD R3, R2, R19, R3 ;  /* 0x0000001302038224 */ /* 0x000fe200078e0203 */
[----:B------:R-:W-:Y:S01]  /*2080*/  IADD3 R2, PT, PT, -R7, RZ, RZ ;  /* 0x000000ff07027210 */ /* 0x000fe20007ffe1ff */
[----:B------:R-:W-:Y:S02]  /*2090*/  @!P0 IMAD R5, R40, R6, R7 ;  /* 0x0000000628058224 */ /* 0x000fe400078e0207 */
[----:B------:R-:W-:Y:S02]  /*20a0*/  IMAD R11, R4, R16, R11 ;  /* 0x00000010040b7224 */ /* 0x000fe400078e020b */
[----:B------:R-:W-:Y:S02]  /*20b0*/  @!P0 IMAD.MOV.U32 R7, RZ, RZ, R3 ;  /* 0x000000ffff078224 */ /* 0x000fe400078e0003 */
[----:B------:R-:W-:-:S02]  /*20c0*/  IMAD R2, R18, R2, R13 ;  /* 0x0000000212027224 */ /* 0x000fc400078e020d */
[----:B------:R-:W-:Y:S02]  /*20d0*/  IMAD R11, R5, R4, R11 ;  /* 0x00000004050b7224 */ /* 0x000fe400078e020b */
[----:B------:R-:W-:Y:S02]  /*20e0*/  IMAD R13, R7, R18, R2 ;  /* 0x00000012070d7224 */ /* 0x000fe400078e0202 */
.L_x_33:
[----:B------:R-:W1:Y:S02]  /*20f0*/  LDCU UR8, c[0x0][0xb30] ;  /* 0x00016600ff0877ac */ /* 0x000e640008000800 */
[----:B-1----:R-:W-:-:S09]  /*2100*/  UISETP.NE.AND UP0, UPT, UR8, 0x1, UPT ;  /* 0x000000010800788c */ /* 0x002fd2000bf05270 */
[----:B------:R-:W-:Y:S05]  /*2110*/  BRA.U UP0, `(.L_x_34) ;  /* 0x0000000100407547 */ /* 0x000fea000b800000 */
[----:B------:R-:W1:Y:S08]  /*2120*/  LDC.64 R4, c[0x0][0xb10] ;  /* 0x0002c400ff047b82 */ /* 0x000e700000000a00 */
[----:B------:R-:W2:Y:S08]  /*2130*/  LDC.64 R2, c[0x0][0xb18] ;  /* 0x0002c600ff027b82 */ /* 0x000eb00000000a00 */
[----:B------:R-:W3:Y:S08]  /*2140*/  LDC R6, c[0x0][0xb20] ;  /* 0x0002c800ff067b82 */ /* 0x000ef00000000800 */
[----:B------:R-:W4:Y:S01]  /*2150*/  LDC R16, c[0x0][0xb0c] ;  /* 0x0002c300ff107b82 */ /* 0x000f220000000800 */
[----:B-1----:R-:W-:-:S05]  /*2160*/  IMAD.HI.U32 R4, R13, R4, RZ ;  /* 0x000000040d047227 */ /* 0x002fca00078e00ff */
[----:B------:R-:W-:Y:S01]  /*2170*/  SHF.R.U32.HI R4, RZ, R5, R4 ;  /* 0x00000005ff047219 */ /* 0x000fe20000011604 */
[----:B--2---:R-:W-:Y:S01]  /*2180*/  IMAD.HI.U32 R3, R11, R3, RZ ;  /* 0x000000030b037227 */ /* 0x004fe200078e00ff */
[----:B------:R-:W-:-:S04]  /*2190*/  ISETP.NE.AND P0, PT, R2, 0x1, PT ;  /* 0x000000010200780c */ /* 0x000fc80003f05270 */
[----:B---3--:R-:W-:-:S04]  /*21a0*/  SHF.R.U32.HI R6, RZ, R6, R3 ;  /* 0x00000006ff067219 */ /* 0x008fc80000011603 */
[----:B------:R-:W-:Y:S02]  /*21b0*/  SEL R3, R11, R6, !P0 ;  /* 0x000000060b037207 */ /* 0x000fe40004000000 */
[----:B----4-:R-:W-:-:S04]  /*21c0*/  ISETP.NE.AND P1, PT, R16, 0x1, PT ;  /* 0x000000011000780c */ /* 0x010fc80003f25270 */
[----:B------:R-:W-:-:S05]  /*21d0*/  SEL R4, R13, R4, !P1 ;  /* 0x000000040d047207 */ /* 0x000fca0004800000 */
[----:B------:R-:W-:Y:S02]  /*21e0*/  IMAD.IADD R5, R3, 0x1, -R4 ;  /* 0x0000000103057824 */ /* 0x000fe400078e0a04 */
[----:B------:R-:W-:Y:S02]  /*21f0*/  IMAD.IADD R3, R4, 0x1, -R3 ;  /* 0x0000000104037824 */ /* 0x000fe400078e0a03 */
[----:B------:R-:W-:Y:S02]  /*2200*/  IMAD R13, R5, R16, R13 ;  /* 0x00000010050d7224 */ /* 0x000fe400078e020d */
[----:B------:R-:W-:-:S07]  /*2210*/  IMAD R11, R3, R2, R11 ;  /* 0x00000002030b7224 */ /* 0x000fce00078e020b */
.L_x_34:
[----:B------:R-:W-:Y:S01]  /*2220*/  VIADD R14, R14, 0x1 ;  /* 0x000000010e0e7836 */ /* 0x000fe20000000000 */
[----:B------:R-:W-:Y:S01]  /*2230*/  PLOP3.LUT P1, PT, PT, PT, PT, 0x80, 0x8 ;  /* 0x000000000008781c */ /* 0x000fe20003f2f070 */
[----:B------:R-:W-:Y:S02]  /*2240*/  IMAD.IADD R21, R13, 0x1, R96 ;  /* 0x000000010d157824 */ /* 0x000fe400078e0260 */
[----:B------:R-:W-:Y:S01]  /*2250*/  IMAD.IADD R20, R11, 0x1, R94 ;  /* 0x000000010b147824 */ /* 0x000fe200078e025e */
[----:B------:R-:W-:-:S04]  /*2260*/  ISETP.NE.AND P0, PT, R14, 0x2, PT ;  /* 0x000000020e00780c */ /* 0x000fc80003f05270 */
[----:B------:R-:W-:Y:S02]  /*2270*/  SEL R3, RZ, 0x1, P0 ;  /* 0x00000001ff037807 */ /* 0x000fe40000000000 */
[----:B------:R-:W-:Y:S02]  /*2280*/  SEL R14, R14, RZ, P0 ;  /* 0x000000ff0e0e7207 */ /* 0x000fe40000000000 */
[----:B------:R-:W-:Y:S01]  /*2290*/  LOP3.LUT R12, R12, R3, RZ, 0x3c, !PT ;  /* 0x000000030c0c7212 */ /* 0x000fe200078e3cff */
[----:B------:R-:W-:Y:S06]  /*22a0*/  @P2 BRA `(.L_x_35) ;  /* 0xfffffff000982947 */ /* 0x000fec000383ffff */
[----:B------:R-:W-:Y:S01]  /*22b0*/  UIADD3 UR4, UPT, UPT, UR4, 0x20, URZ ;  /* 0x0000002004047890 */ /* 0x000fe2000fffe0ff */
[----:B------:R-:W-:-:S03]  /*22c0*/  SHF.L.U32 R3, R15, 0x1f, RZ ;  /* 0x0000001f0f037819 */ /* 0x000fc600000006ff */
[----:B------:R-:W-:-:S09]  /*22d0*/  ULEA UR5, UR6, UR4, 0x3 ;  /* 0x0000000406057291 */ /* 0x000fd2000f8e18ff */
[----:B------:R-:W1:Y:S02]  /*22e0*/  SYNCS.PHASECHK.TRANS64.TRYWAIT P0, [UR5], R3 ;  /* 0x00000003ff0075a7 */ /* 0x000e640008001105 */
[----:B-1----:R-:W-:Y:S05]  /*22f0*/  @!P0 BRA `(.L_x_36) ;  /* 0x0000004c00ac8947 */ /* 0x002fea0003800000 */
.L_x_110:
[----:B------:R-:W-:-:S04]  /*2300*/  UIADD3 UR6, UPT, UPT, UR6, 0x1, URZ ;  /* 0x0000000106067890 */ /* 0x000fc8000fffe0ff */
[----:B------:R-:W-:-:S04]  /*2310*/  UISETP.NE.AND UP0, UPT, UR6, 0x4, UPT ;  /* 0x000000040600788c */ /* 0x000fc8000bf05270 */
[----:B------:R-:W-:Y:S02]  /*2320*/  USEL UR7, URZ, 0x1, UP0 ;  /* 0x00000001ff077887 */ /* 0x000fe40008000000 */
[----:B------:R-:W-:-:S04]  /*2330*/  USEL UR6, UR6, URZ, UP0 ;  /* 0x000000ff06067287 */ /* 0x000fc80008000000 */
[----:B------:R-:W-:Y:S01]  /*2340*/  ULEA UR5, UR6, UR4, 0x3 ;  /* 0x0000000406057291 */ /* 0x000fe2000f8e18ff */
[----:B------:R-:W-:-:S04]  /*2350*/  LOP3.LUT R2, R15, UR7, RZ, 0x3c, !PT ;  /* 0x000000070f027c12 */ /* 0x000fc8000f8e3cff */
[----:B-1----:R-:W-:-:S04]  /*2360*/  SHF.L.U32 R3, R2, 0x1f, RZ ;  /* 0x0000001f02037819 */ /* 0x002fc800000006ff */
[----:B------:R-:W1:Y:S02]  /*2370*/  SYNCS.PHASECHK.TRANS64.TRYWAIT P0, [UR5], R3 ;  /* 0x00000003ff0075a7 */ /* 0x000e640008001105 */
[----:B-1----:R-:W-:Y:S05]  /*2380*/  @!P0 BRA `(.L_x_37) ;  /* 0x0000004c00a08947 */ /* 0x002fea0003800000 */
.L_x_112:
        /* <DEDUP_REMOVED lines=9> */
.L_x_114:
[----:B------:R-:W-:-:S04]  /*2420*/  UIADD3 UR6, UPT, UPT, UR6, 0x1, URZ ;  /* 0x0000000106067890 */ /* 0x000fc8000fffe0ff */
[----:B------:R-:W-:-:S04]  /*2430*/  UISETP.NE.AND UP0, UPT, UR6, 0x4, UPT ;  /* 0x000000040600788c */ /* 0x000fc8000bf05270 */
[----:B------:R-:W-:Y:S02]  /*2440*/  USEL UR5, URZ, 0x1, UP0 ;  /* 0x00000001ff057887 */ /* 0x000fe40008000000 */
[----:B------:R-:W-:-:S04]  /*2450*/  USEL UR6, UR6, URZ, UP0 ;  /* 0x000000ff06067287 */ /* 0x000fc80008000000 */
[----:B------:R-:W-:Y:S01]  /*2460*/  ULEA UR6, UR6, UR4, 0x3 ;  /* 0x0000000406067291 */ /* 0x000fe2000f8e18ff */
[----:B-1----:R-:W-:-:S04]  /*2470*/  LOP3.LUT R3, R2, UR5, RZ, 0x3c, !PT ;  /* 0x0000000502037c12 */ /* 0x002fc8000f8e3cff */
[----:B------:R-:W-:Y:S01]  /*2480*/  SHF.L.U32 R3, R3, 0x1f, RZ ;  /* 0x0000001f03037819 */ /* 0x000fe200000006ff */
[----:B----4-:R-:W-:-:S07]  /*2490*/  IMAD.U32 R0, RZ, RZ, UR6 ;  /* 0x00000006ff007e24 */ /* 0x010fce000f8e00ff */
.L_x_39:
[----:B-1----:R1:W2:Y:S02]  /*24a0*/  SYNCS.PHASECHK.TRANS64.TRYWAIT P0, [R0+URZ], R3 ;  /* 0x00000003000075a7 */ /* 0x0022a400080011ff */
[----:B--2---:R-:W-:Y:S05]  /*24b0*/  @!P0 NANOSLEEP.SYNCS 0x989680 ;  /* 0x009896800000895d */ /* 0x004fea0003900000 */
[----:B------:R-:W2:Y:S02]  /*24c0*/  @!P0 SYNCS.PHASECHK.TRANS64 P0, [R0+URZ], R3 ;  /* 0x00000003000085a7 */ /* 0x000ea400080010ff */
[----:B--2---:R-:W-:Y:S05]  /*24d0*/  @P0 EXIT ;  /* 0x000000000000094d */ /* 0x004fea0003800000 */
[----:B------:R-:W-:Y:S05]  /*24e0*/  BRA `(.L_x_39) ;  /* 0xfffffffc00ec7947 */ /* 0x000fea000383ffff */
.L_x_17:
[----:B------:R-:W-:-:S04]  /*24f0*/  UISETP.NE.AND UP1, UPT, UR37, URZ, UPT ;  /* 0x000000ff2500728c */ /* 0x000fc8000bf25270 */
[----:B------:R-:W-:-:S09]  /*2500*/  UISETP.NE.OR UP1, UPT, UR8, 0x1, UP1 ;  /* 0x000000010800788c */ /* 0x000fd20008f25670 */
[----:B------:R-:W-:Y:S05]  /*2510*/  BRA.U UP1, `(.L_x_40) ;  /* 0x0000000501487547 */ /* 0x000fea000b800000 */
[----:B------:R-:W-:Y:S01]  /*2520*/  ISETP.NE.AND P2, PT, R2, RZ, PT ;  /* 0x000000ff0200720c */ /* 0x000fe20003f45270 */
[----:B------:R-:W-:Y:S01]  /*2530*/  IMAD.MOV.U32 R12, RZ, RZ, 0x1 ;  /* 0x00000001ff0c7424 */ /* 0x000fe200078e00ff */
[----:B------:R-:W-:Y:S02]  /*2540*/  CS2R R10, SRZ ;  /* 0x00000000000a7805 */ /* 0x000fe4000001ff00 */
[----:B------:R-:W-:Y:S01]  /*2550*/  CS2R R8, SRZ ;  /* 0x0000000000087805 */ /* 0x000fe2000001ff00 */
[----:B------:R-:W-:Y:S01]  /*2560*/  UMOV UR4, 0x400 ;  /* 0x0000040000047882 */ /* 0x000fe20000000000 */
[----:B------:R-:W-:Y:S01]  /*2570*/  UMOV UR6, URZ ;  /* 0x000000ff00067c82 */ /* 0x000fe20008000000 */
[----:B------:R-:W-:-:S12]  /*2580*/  ULEA UR37, UR37, UR4, 0x18 ;  /* 0x0000000425257291 */ /* 0x000fd8000f8ec0ff */
.L_x_44:
[----:B------:R-:W-:Y:S02]  /*2590*/  LEA R0, R8, UR37, 0x3 ;  /* 0x0000002508007c11 */ /* 0x000fe4000f8e18ff */
[----:B------:R-:W-:-:S03]  /*25a0*/  SHF.L.U32 R5, R9, 0x1f, RZ ;  /* 0x0000001f09057819 */ /* 0x000fc600000006ff */
[----:B------:R-:W-:Y:S01]  /*25b0*/  VIADD R4, R0, 0xe0 ;  /* 0x000000e000047836 */ /* 0x000fe20000000000 */
[----:B------:R-:W1:Y:S02]  /*25c0*/  SYNCS.PHASECHK.TRANS64.TRYWAIT P0, [R0+URZ+0xd0], R5 ;  /* 0x0000d005000075a7 */ /* 0x000e6400080011ff */
[----:B-1----:R-:W-:Y:S05]  /*25d0*/  @!P0 BRA `(.L_x_41) ;  /* 0x0000004c003c8947 */ /* 0x002fea0003800000 */
.L_x_115:
[----:B------:R-:W-:Y:S01]  /*25e0*/  ULEA UR5, UR6, UR37, 0x3 ;  /* 0x0000002506057291 */ /* 0x000fe2000f8e18ff */
[----:B------:R-:W-:Y:S02]  /*25f0*/  PRMT R4, RZ, 0x654, R4 ;  /* 0x00000654ff047816 */ /* 0x000fe40000000004 */
[----:B-1----:R-:W-:Y:S01]  /*2600*/  SHF.L.U32 R5, R12, 0x1f, RZ ;  /* 0x0000001f0c057819 */ /* 0x002fe200000006ff */
[----:B------:R-:W-:Y:S01]  /*2610*/  UIADD3 UR4, UPT, UPT, UR5, 0x70, URZ ;  /* 0x0000007005047890 */ /* 0x000fe2000fffe0ff */
[----:B------:R1:W-:Y:S05]  /*2620*/  SYNCS.ARRIVE.TRANS64.RED.A1T0 RZ, [R4+URZ], RZ ;  /* 0x000000ff04ff79a7 */ /* 0x0003ea00081004ff */
[----:B------:R-:W-:Y:S01]  /*2630*/  IMAD.U32 R7, RZ, RZ, UR4 ;  /* 0x00000004ff077e24 */ /* 0x000fe2000f8e00ff */
[----:B------:R-:W2:Y:S04]  /*2640*/  SYNCS.PHASECHK.TRANS64.TRYWAIT P0, [UR5+0x80], R5 ;  /* 0x00008005ff0075a7 */ /* 0x000ea80008001105 */
[----:B------:R-:W-:Y:S01]  /*2650*/  PRMT R6, R2, 0x654, R7 ;  /* 0x0000065402067816 */ /* 0x000fe20000000007 */
[----:B-1----:R-:W-:Y:S01]  /*2660*/  @!P2 IMAD.MOV.U32 R4, RZ, RZ, 0x10 ;  /* 0x00000010ff04a424 */ /* 0x002fe200078e00ff */
[----:B--2---:R-:W-:Y:S06]  /*2670*/  @!P0 BRA `(.L_x_42) ;  /* 0x0000004c00288947 */ /* 0x004fec0003800000 */
.L_x_117:
[----:B------:R-:W-:Y:S01]  /*2680*/  ULEA UR4, UR6, UR37, 0x4 ;  /* 0x0000002506047291 */ /* 0x000fe2000f8e20ff */
[----:B------:R-:W-:Y:S01]  /*2690*/  SEL R3, R6, R3, !P2 ;  /* 0x0000000306037207 */ /* 0x000fe20005000000 */
[----:B------:R-:W-:Y:S01]  /*26a0*/  UIADD3 UR5, UPT, UPT, UR5, 0x70, URZ ;  /* 0x0000007005057890 */ /* 0x000fe2000fffe0ff */
[----:B-1----:R-:W-:Y:S01]  /*26b0*/  LEA R0, R11, UR37, 0x3 ;  /* 0x000000250b007c11 */ /* 0x002fe2000f8e18ff */
[----:B------:R-:W-:Y:S01]  /*26c0*/  UIADD3 UR4, UPT, UPT, UR4, 0x100, URZ ;  /* 0x0000010004047890 */ /* 0x000fe2000fffe0ff */
[----:B------:R-:W-:Y:S01]  /*26d0*/  SHF.L.U32 R5, R10, 0x1f, RZ ;  /* 0x0000001f0a057819 */ /* 0x000fe200000006ff */
[----:B------:R1:W-:Y:S01]  /*26e0*/  @!P2 SYNCS.ARRIVE.TRANS64.RED RZ, [R3+URZ], R4 ;  /* 0x0000000403ffa9a7 */ /* 0x0003e200080004ff */
[----:B------:R-:W-:Y:S01]  /*26f0*/  UIADD3 UR6, UPT, UPT, UR6, 0x1, URZ ;  /* 0x0000000106067890 */ /* 0x000fe2000fffe0ff */
[----:B------:R-:W-:-:S03]  /*2700*/  VIADD R8, R8, 0x1 ;  /* 0x0000000108087836 */ /* 0x000fc60000000000 */
[----:B------:R-:W-:Y:S02]  /*2710*/  UISETP.NE.AND UP0, UPT, UR6, 0x2, UPT ;  /* 0x000000020600788c */ /* 0x000fe4000bf05270 */
[----:B------:R-:W-:Y:S06]  /*2720*/  UGETNEXTWORKID.BROADCAST [UR4], [UR5] ;  /* 0x00000000040073ca */ /* 0x000fec0008000100 */
[----:B------:R-:W-:Y:S01]  /*2730*/  USEL UR4, URZ, 0x1, UP0 ;  /* 0x00000001ff047887 */ /* 0x000fe20008000000 */
[----:B------:R-:W-:Y:S01]  /*2740*/  ISETP.NE.AND P0, PT, R8, 0x2, PT ;  /* 0x000000020800780c */ /* 0x000fe20003f05270 */
[----:B------:R-:W-:Y:S01]  /*2750*/  USEL UR6, UR6, URZ, UP0 ;  /* 0x000000ff06067287 */ /* 0x000fe20008000000 */
[----:B------:R-:W2:Y:S03]  /*2760*/  SYNCS.PHASECHK.TRANS64.TRYWAIT P1, [R0+URZ+0x70], R5 ;  /* 0x00007005000075a7 */ /* 0x000ea600080211ff */
[----:B------:R-:W-:Y:S01]  /*2770*/  LOP3.LUT R12, R12, UR4, RZ, 0x3c, !PT ;  /* 0x000000040c0c7c12 */ /* 0x000fe2000f8e3cff */
[----:B-12---:R-:W-:Y:S07]  /*2780*/  @!P1 BRA `(.L_x_43) ;  /* 0x0000004800fc9947 */ /* 0x006fee0003800000 */
.L_x_118:
[C---:B------:R-:W-:Y:S01]  /*2790*/  LEA R4, R11.reuse, UR37, 0x4 ;  /* 0x000000250b047c11 */ /* 0x040fe2000f8e20ff */
[----:B-1----:R-:W-:Y:S01]  /*27a0*/  VIADD R0, R0, 0x80 ;  /* 0x0000008000007836 */ /* 0x002fe20000000000 */
[----:B------:R-:W-:Y:S01]  /*27b0*/  SEL R8, R8, RZ, P0 ;  /* 0x000000ff08087207 */ /* 0x000fe20000000000 */
[----:B------:R-:W-:-:S03]  /*27c0*/  VIADD R11, R11, 0x1 ;  /* 0x000000010b0b7836 */ /* 0x000fc60000000000 */
[----:B------:R-:W1:Y:S01]  /*27d0*/  LDS.128 R4, [R4+0x100] ;  /* 0x0001000004047984 */ /* 0x000e620000000c00 */
[----:B------:R-:W-:Y:S02]  /*27e0*/  PRMT R0, RZ, 0x654, R0 ;  /* 0x00000654ff007816 */ /* 0x000fe40000000000 */
[C---:B------:R-:W-:Y:S01]  /*27f0*/  ISETP.NE.AND P1, PT, R11.reuse, 0x2, PT ;  /* 0x000000020b00780c */ /* 0x040fe20003f25270 */
[----:B------:R-:W-:Y:S01]  /*2800*/  @!PT LDS RZ, [RZ] ;  /* 0x00000000fffff984 */ /* 0x000fe20000000800 */
[----:B------:R-:W-:Y:S01]  /*2810*/  @!PT LDS RZ, [RZ] ;  /* 0x00000000fffff984 */ /* 0x000fe20000000800 */
[----:B------:R-:W-:Y:S01]  /*2820*/  @!PT LDS RZ, [RZ] ;  /* 0x00000000fffff984 */ /* 0x000fe20000000800 */
[----:B------:R-:W-:Y:S01]  /*2830*/  @!PT LDS RZ, [RZ] ;  /* 0x00000000fffff984 */ /* 0x000fe20000000800 */
[----:B------:R2:W-:Y:S06]  /*2840*/  MEMBAR.ALL.CTA ;  /* 0x0000000000007992 */ /* 0x0005ec0000008000 */
[----:B--2---:R-:W2:Y:S01]  /*2850*/  FENCE.VIEW.ASYNC.S ;  /* 0x00000000000073c6 */ /* 0x004ea20000000000 */
[----:B------:R-:W-:Y:S01]  /*2860*/  SEL R11, R11, RZ, P1 ;  /* 0x000000ff0b0b7207 */ /* 0x000fe20000800000 */
[----:B--2---:R2:W-:Y:S01]  /*2870*/  SYNCS.ARRIVE.TRANS64.RED.A1T0 RZ, [R0+URZ], RZ ;  /* 0x000000ff00ff79a7 */ /* 0x0045e200081004ff */
[----:B-1----:R-:W-:-:S02]  /*2880*/  LOP3.LUT P3, RZ, R6, 0x1, RZ, 0xc0, !PT ;  /* 0x0000000106ff7812 */ /* 0x002fc4000786c0ff */
[----:B------:R-:W-:-:S04]  /*2890*/  SEL R5, RZ, 0x1, P1 ;  /* 0x00000001ff057807 */ /* 0x000fc80000800000 */
[----:B------:R-:W-:Y:S02]  /*28a0*/  LOP3.LUT R10, R10, R5, RZ, 0x3c, !PT ;  /* 0x000000050a0a7212 */ /* 0x000fe400078e3cff */
[----:B--2---:R-:W-:-:S04]  /*28b0*/  SEL R0, RZ, 0x1, P0 ;  /* 0x00000001ff007807 */ /* 0x004fc80000000000 */
[----:B------:R-:W-:Y:S01]  /*28c0*/  LOP3.LUT R9, R9, R0, RZ, 0x3c, !PT ;  /* 0x0000000009097212 */ /* 0x000fe200078e3cff */
[----:B------:R-:W-:Y:S06]  /*28d0*/  @P3 BRA `(.L_x_44) ;  /* 0xfffffffc002c3947 */ /* 0x000fec000383ffff */
[----:B------:R-:W-:Y:S01]  /*28e0*/  ULEA UR5, UR6, UR37, 0x3 ;  /* 0x0000002506057291 */ /* 0x000fe2000f8e18ff */
[----:B------:R-:W-:-:S08]  /*28f0*/  SHF.L.U32 R3, R12, 0x1f, RZ ;  /* 0x0000001f0c037819 */ /* 0x000fd000000006ff */
[----:B------:R-:W1:Y:S02]  /*2900*/  SYNCS.PHASECHK.TRANS64 P0, [UR5+0x80], R3 ;  /* 0x00008003ff0075a7 */ /* 0x000e640008001005 */
[----:B-1----:R-:W-:Y:S05]  /*2910*/  @P0 BRA `(.L_x_45) ;  /* 0x0000000000080947 */ /* 0x002fea0003800000 */
[----:B------:R-:W1:Y:S02]  /*2920*/  SYNCS.PHASECHK.TRANS64.TRYWAIT P0, [UR5+0x80], R3 ;  /* 0x00008003ff0075a7 */ /* 0x000e640008001105 */
[----:B-1----:R-:W-:Y:S05]  /*2930*/  @!P0 BRA `(.L_x_46) ;  /* 0x0000004800a48947 */ /* 0x002fea0003800000 */
.L_x_45:
[----:B------:R-:W-:-:S04]  /*2940*/  UIADD3 UR4, UPT, UPT, UR6, 0x1, URZ ;  /* 0x0000000106047890 */ /* 0x000fc8000fffe0ff */
[----:B------:R-:W-:-:S04]  /*2950*/  UISETP.NE.AND UP0, UPT, UR4, 0x2, UPT ;  /* 0x000000020400788c */ /* 0x000fc8000bf05270 */
[----:B------:R-:W-:Y:S02]  /*2960*/  USEL UR7, URZ, 0x1, UP0 ;  /* 0x00000001ff077887 */ /* 0x000fe40008000000 */
[----:B------:R-:W-:-:S04]  /*2970*/  USEL UR4, UR4, URZ, UP0 ;  /* 0x000000ff04047287 */ /* 0x000fc80008000000 */
[----:B------:R-:W-:Y:S01]  /*2980*/  ULEA UR4, UR4, UR37, 0x3 ;  /* 0x0000002504047291 */ /* 0x000fe2000f8e18ff */
[----:B-1----:R-:W-:-:S04]  /*2990*/  LOP3.LUT R3, R12, UR7, RZ, 0x3c, !PT ;  /* 0x000000070c037c12 */ /* 0x002fc8000f8e3cff */
[----:B------:R-:W-:-:S04]  /*29a0*/  SHF.L.U32 R0, R3, 0x1f, RZ ;  /* 0x0000001f03007819 */ /* 0x000fc800000006ff */
[----:B------:R-:W1:Y:S02]  /*29b0*/  SYNCS.PHASECHK.TRANS64 P0, [UR4+0x80], R0 ;  /* 0x00008000ff0075a7 */ /* 0x000e640008001004 */
[----:B-1----:R-:W-:Y:S05]  /*29c0*/  @P0 EXIT ;  /* 0x000000000000094d */ /* 0x002fea0003800000 */
[----:B------:R-:W-:Y:S02]  /*29d0*/  SHF.L.U32 R3, R3, 0x1f, RZ ;  /* 0x0000001f03037819 */ /* 0x000fe400000006ff */
[----:B------:R-:W-:-:S07]  /*29e0*/  MOV R0, UR4 ;  /* 0x0000000400007c02 */ /* 0x000fce0008000f00 */
.L_x_47:
[----:B-1----:R1:W2:Y:S02]  /*29f0*/  SYNCS.PHASECHK.TRANS64.TRYWAIT P0, [R0+URZ+0x80], R3 ;  /* 0x00008003000075a7 */ /* 0x0022a400080011ff */
[----:B--2---:R-:W-:Y:S05]  /*2a00*/  @!P0 NANOSLEEP.SYNCS 0x989680 ;  /* 0x009896800000895d */ /* 0x004fea0003900000 */
[----:B------:R-:W2:Y:S02]  /*2a10*/  @!P0 SYNCS.PHASECHK.TRANS64 P0, [R0+URZ+0x80], R3 ;  /* 0x00008003000085a7 */ /* 0x000ea400080010ff */
[----:B--2---:R-:W-:Y:S05]  /*2a20*/  @P0 EXIT ;  /* 0x000000000000094d */ /* 0x004fea0003800000 */
[----:B------:R-:W-:Y:S05]  /*2a30*/  BRA `(.L_x_47) ;  /* 0xfffffffc00ec7947 */ /* 0x000fea000383ffff */
.L_x_40:
[----:B------:R-:W-:-:S09]  /*2a40*/  UISETP.NE.AND UP1, UPT, UR8, URZ, UPT ;  /* 0x000000ff0800728c */ /* 0x000fd2000bf25270 */
[----:B------:R-:W-:Y:S05]  /*2a50*/  BRA.U UP1, `(.L_x_48) ;  /* 0x0000000d01787547 */ /* 0x000fea000b800000 */
[----:B------:R-:W-:Y:S01]  /*2a60*/  UMOV UR4, 0x40 ;  /* 0x0000004000047882 */ /* 0x000fe20000000000 */
[----:B------:R-:W-:Y:S01]  /*2a70*/  NOP ;  /* 0x0000000000007918 */ /* 0x000fe20000000000 */
[----:B------:R-:W-:Y:S01]  /*2a80*/  ULEA UR4, UR37, UR4, 0x18 ;  /* 0x0000000425047291 */ /* 0x000fe2000f8ec0ff */
[----:B------:R-:W-:Y:S02]  /*2a90*/  UMOV UR5, 0x400 ;  /* 0x0000040000057882 */ /* 0x000fe40000000000 */
[----:B------:R-:W-:-:S06]  /*2aa0*/  ULEA UR37, UR37, UR5, 0x18 ;  /* 0x0000000525257291 */ /* 0x000fcc000f8ec0ff */
[----:B------:R-:W1:Y:S02]  /*2ab0*/  LDS.U8 R0, [UR4+0x1c] ;  /* 0x00001c04ff007984 */ /* 0x000e640008000000 */
[----:B-1----:R-:W-:-:S13]  /*2ac0*/  ISETP.NE.AND P0, PT, R0, RZ, PT ;  /* 0x000000ff0000720c */ /* 0x002fda0003f05270 */
[----:B------:R-:W-:Y:S05]  /*2ad0*/  @P0 BRA `(.L_x_49) ;  /* 0x0000000000580947 */ /* 0x000fea0003800000 */
[----:B------:R-:W-:-:S13]  /*2ae0*/  ELECT P0, URZ, PT ;  /* 0x0000000000ff782f */ /* 0x000fda0003800000 */
[----:B------:R-:W-:Y:S05]  /*2af0*/  @!P0 BRA `(.L_x_50) ;  /* 0x0000000000608947 */ /* 0x000fea0003800000 */
[----:B------:R-:W-:Y:S01]  /*2b00*/  UMOV UR5, 0x10 ;  /* 0x0000001000057882 */ /* 0x000fe20000000000 */
[----:B------:R-:W-:Y:S01]  /*2b10*/  HFMA2 R0, -RZ, RZ, 0, 5.9604644775390625e-08 ;  /* 0x00000001ff007431 */ /* 0x000fe200000001ff */
[----:B------:R-:W-:-:S03]  /*2b20*/  MOV R2, 0xffff ;  /* 0x0000ffff00027802 */ /* 0x000fc60000000f00 */
[----:B------:R-:W-:Y:S04]  /*2b30*/  DEPBAR.LE SB1, 0x36 ;  /* 0x00009d800000791a */ /* 0x000fe80000000000 */
[----:B------:R-:W1:Y:S02]  /*2b40*/  UTCATOMSWS.FIND_AND_SET.ALIGN UP0, UR5, UR5 ;  /* 0x00000005000575e3 */ /* 0x000e640008000800 */
[----:B-1----:R-:W-:Y:S01]  /*2b50*/  MOV R3, UR5 ;  /* 0x0000000500037c02 */ /* 0x002fe20008000f00 */
[----:B------:R-:W-:Y:S06]  /*2b60*/  BRA.U UP0, `(.L_x_51) ;  /* 0x0000000100187547 */ /* 0x000fec000b800000 */
.L_x_52:
[----:B------:R-:W-:Y:S05]  /*2b70*/  NANOSLEEP 0x64 ;  /* 0x000000640000795d */ /* 0x000fea0003800000 */
[----:B------:R-:W-:-:S05]  /*2b80*/  UMOV UR5, 0x10 ;  /* 0x0000001000057882 */ /* 0x000fca0000000000 */
[----:B------:R-:W-:Y:S04]  /*2b90*/  DEPBAR.LE SB1, 0x36 ;  /* 0x00009d800000791a */ /* 0x000fe80000000000 */
[----:B------:R-:W1:Y:S02]  /*2ba0*/  UTCATOMSWS.FIND_AND_SET.ALIGN UP0, UR5, UR5 ;  /* 0x00000005000575e3 */ /* 0x000e640008000800 */
[----:B-1----:R-:W-:Y:S01]  /*2bb0*/  MOV R3, UR5 ;  /* 0x0000000500037c02 */ /* 0x002fe20008000f00 */
[----:B------:R-:W-:Y:S05]  /*2bc0*/  BRA.U !UP0, `(.L_x_52) ;  /* 0xfffffffd08e87547 */ /* 0x000fea000b83ffff */
.L_x_51:
[-C--:B------:R-:W-:Y:S02]  /*2bd0*/  SHF.L.U32 R2, R2, R3.reuse, RZ ;  /* 0x0000000302027219 */ /* 0x080fe400000006ff */
[----:B------:R-:W-:Y:S01]  /*2be0*/  SHF.L.U32 R0, R0, R3, RZ ;  /* 0x0000000300007219 */ /* 0x000fe200000006ff */
[----:B------:R-:W-:Y:S02]  /*2bf0*/  IMAD.SHL.U32 R3, R3, 0x20, RZ ;  /* 0x0000002003037824 */ /* 0x000fe400078e00ff */
[----:B------:R1:W-:Y:S04]  /*2c00*/  ATOMS.OR RZ, [UR4+0x14], R2 ;  /* 0x00001402ffff798c */ /* 0x0003e8000b000004 */
[----:B------:R1:W-:Y:S04]  /*2c10*/  ATOMS.OR RZ, [UR4+0x18], R0 ;  /* 0x00001800ffff798c */ /* 0x0003e8000b000004 */
[----:B------:R1:W-:Y:S01]  /*2c20*/  STS [UR37+0x120], R3 ;  /* 0x00012003ff007988 */ /* 0x0003e20008000825 */
[----:B------:R-:W-:Y:S05]  /*2c30*/  BRA `(.L_x_50) ;  /* 0x0000000000107947 */ /* 0x000fea0003800000 */
.L_x_49:
[----:B------:R-:W-:Y:S02]  /*2c40*/  MOV R0, 0xffffffff ;  /* 0xffffffff00007802 */ /* 0x000fe40000000f00 */
[----:B------:R-:W-:-:S03]  /*2c50*/  MOV R2, 0x2c80 ;  /* 0x00002c8000027802 */ /* 0x000fc60000000f00 */
[----:B------:R1:W-:Y:S04]  /*2c60*/  STS [UR37+0x120], R0 ;  /* 0x00012000ff007988 */ /* 0x0003e80008000825 */
[----:B-1-3-5:R-:W-:Y:S05]  /*2c70*/  CALL.REL.NOINC `($__internal_1_$__cuda_sm10x_tcgen05_guardrail_trap_phase_invalid_during_alloc) ;  /* 0x0000004c00607944 */ /* 0x02afea0003c00000 */
.L_x_50:
[----:B------:R-:W-:Y:S05]  /*2c80*/  WARPSYNC.ALL ;  /* 0x0000000000007948 */ /* 0x000fea0003800000 */
[----:B------:R-:W2:Y:S01]  /*2c90*/  S2UR UR6, SR_CgaCtaId ;  /* 0x00000000000679c3 */ /* 0x000ea20000008800 */
[----:B------:R-:W-:Y:S01]  /*2ca0*/  UMOV UR4, 0x400 ;  /* 0x0000040000047882 */ /* 0x000fe20000000000 */
[----:B------:R-:W-:-:S06]  /*2cb0*/  NOP ;  /* 0x0000000000007918 */ /* 0x000fcc0000000000 */
[----:B------:R-:W-:Y:S06]  /*2cc0*/  BAR.ARV 0x6, 0xa0 ;  /* 0x0182800000007b1d */ /* 0x000fec0000002000 */
[----:B------:R-:W4:Y:S01]  /*2cd0*/  LDCU UR7, c[0x0][0x38c] ;  /* 0x00007180ff0777ac */ /* 0x000f220008000800 */
[----:B------:R-:W-:Y:S01]  /*2ce0*/  IMAD.MOV.U32 R11, RZ, RZ, 0x1 ;  /* 0x00000001ff0b7424 */ /* 0x000fe200078e00ff */
[----:B------:R-:W-:Y:S01]  /*2cf0*/  CS2R R8, SRZ ;  /* 0x0000000000087805 */ /* 0x000fe2000001ff00 */
[----:B------:R-:W-:Y:S01]  /*2d00*/  IMAD.MOV.U32 R10, RZ, RZ, RZ ;  /* 0x000000ffff0a7224 */ /* 0x000fe200078e00ff */
[----:B------:R-:W-:Y:S01]  /*2d10*/  UMOV UR18, URZ ;  /* 0x000000ff00127c82 */ /* 0x000fe20008000000 */
[----:B------:R-:W-:Y:S01]  /*2d20*/  UMOV UR17, URZ ;  /* 0x000000ff00117c82 */ /* 0x000fe20008000000 */
[----:B------:R-:W-:Y:S01]  /*2d30*/  UMOV UR20, 0x0 ;  /* 0x0000000000147882 */ /* 0x000fe20000000000 */
[----:B------:R-:W-:Y:S01]  /*2d40*/  UMOV UR21, 0x4200490 ;  /* 0x0420049000157882 */ /* 0x000fe20000000000 */
[----:B--2---:R-:W-:Y:S01]  /*2d50*/  ULEA UR6, UR6, UR4, 0x18 ;  /* 0x0000000406067291 */ /* 0x004fe2000f8ec0ff */
[----:B------:R-:W2:Y:S03]  /*2d60*/  LDCU UR4, c[0x0][0x38c] ;  /* 0x00007180ff0477ac */ /* 0x000ea60008000800 */
[----:B------:R-:W-:-:S02]  /*2d70*/  UIADD3 UR11, UPT, UPT, UR6, 0x4400, URZ ;  /* 0x00004400060b7890 */ /* 0x000fc4000fffe0ff */
[----:B----4-:R-:W-:-:S03]  /*2d80*/  UIADD3 UR7, UPT, UPT, UR7, 0x1f, URZ ;  /* 0x0000001f07077890 */ /* 0x010fc6000fffe0ff */
[----:B-1----:R-:W1:Y:S01]  /*2d90*/  LDS R0, [UR6+0x120] ;  /* 0x00012006ff007984 */ /* 0x002e620008000800 */
[----:B------:R-:W-:Y:S02]  /*2da0*/  UIADD3 UR12, UPT, UPT, UR6, 0x6400, URZ ;  /* 0x00006400060c7890 */ /* 0x000fe4000fffe0ff */
[----:B------:R-:W-:Y:S02]  /*2db0*/  USHF.R.S32.HI UR5, URZ, 0x1f, UR7 ;  /* 0x0000001fff057899 */ /* 0x000fe40008011407 */
[----:B------:R-:W-:Y:S02]  /*2dc0*/  USHF.R.U32.HI UR11, URZ, 0x4, UR11 ;  /* 0x00000004ff0b7899 */ /* 0x000fe4000801160b */
[----:B------:R-:W-:Y:S02]  /*2dd0*/  ULEA.HI UR5, UR5, UR7, URZ, 0x5 ;  /* 0x0000000705057291 */ /* 0x000fe4000f8f28ff */
[----:B------:R-:W-:Y:S02]  /*2de0*/  USHF.R.U32.HI UR12, URZ, 0x4, UR12 ;  /* 0x00000004ff0c7899 */ /* 0x000fe4000801160c */
[----:B------:R-:W-:-:S02]  /*2df0*/  USHF.R.S32.HI UR5, URZ, 0x5, UR5 ;  /* 0x00000005ff057899 */ /* 0x000fc40008011405 */
[----:B------:R-:W-:Y:S02]  /*2e00*/  ULOP3.LUT UR11, UR11, 0x3fff, URZ, 0xc0, !UPT ;  /* 0x00003fff0b0b7892 */ /* 0x000fe4000f8ec0ff */
[----:B------:R-:W-:Y:S02]  /*2e10*/  UISETP.LT.AND UP0, UPT, UR5, 0x1, UPT ;  /* 0x000000010500788c */ /* 0x000fe4000bf01270 */
[----:B------:R-:W-:Y:S02]  /*2e20*/  ULOP3.LUT UR12, UR12, 0x3fff, URZ, 0xc0, !UPT ;  /* 0x00003fff0c0c7892 */ /* 0x000fe4000f8ec0ff */
[----:B------:R-:W-:Y:S02]  /*2e30*/  USEL UR10, UR5, 0x1, !UP0 ;  /* 0x00000001050a7887 */ /* 0x000fe4000c000000 */
[----:B------:R-:W-:Y:S02]  /*2e40*/  ULOP3.LUT UR11, UR11, 0x10000, URZ, 0xfc, !UPT ;  /* 0x000100000b0b7892 */ /* 0x000fe4000f8efcff */
[----:B------:R-:W-:-:S02]  /*2e50*/  ULOP3.LUT UR12, UR12, 0x10000, URZ, 0xfc, !UPT ;  /* 0x000100000c0c7892 */ /* 0x000fc4000f8efcff */
[----:B------:R-:W-:Y:S02]  /*2e60*/  UIADD3 UR10, UPT, UPT, -UR10, URZ, URZ ;  /* 0x000000ff0a0a7290 */ /* 0x000fe4000fffe1ff */
[----:B--2---:R-:W-:Y:S01]  /*2e70*/  UISETP.GE.AND UP3, UPT, UR4, 0x1, UPT ;  /* 0x000000010400788c */ /* 0x004fe2000bf66270 */
[----:B-1----:R-:W-:-:S15]  /*2e80*/  R2UR UR19, R0 ;  /* 0x00000000001372ca */ /* 0x002fde00000e0000 */
.L_x_59:
[----:B------:R-:W-:Y:S02]  /*2e90*/  LEA R0, R10, UR6, 0x3 ;  /* 0x000000060a007c11 */ /* 0x000fe4000f8e18ff */
[----:B------:R-:W-:Y:S02]  /*2ea0*/  SHF.L.U32 R5, R9, 0x1f, RZ ;  /* 0x0000001f09057819 */ /* 0x000fe400000006ff */
[----:B------:R-:W-:Y:S01]  /*2eb0*/  PLOP3.LUT P0, PT, PT, PT, UP3, 0x80, 0x8 ;  /* 0x000000000008781c */ /* 0x000fe20003f0f038 */
[----:B------:R-:W-:Y:S01]  /*2ec0*/  VIADD R3, R0, 0x80 ;  /* 0x0000008000037836 */ /* 0x000fe20000000000 */
[----:B-1----:R-:W1:Y:S02]  /*2ed0*/  SYNCS.PHASECHK.TRANS64.TRYWAIT P1, [R0+URZ+0x70], R5 ;  /* 0x00007005000075a7 */ /* 0x002e6400080211ff */
[----:B-1--4-:R-:W-:Y:S09]  /*2ee0*/  @!P1 BRA `(.L_x_53) ;  /* 0x0000004400509947 */ /* 0x012ff20003800000 */
.L_x_120:
[----:B------:R-:W-:Y:S01]  /*2ef0*/  LEA R4, R10, UR6, 0x4 ;  /* 0x000000060a047c11 */ /* 0x000fe2000f8e20ff */
[----:B------:R-:W-:Y:S01]  /*2f00*/  @UP3 ULEA UR4, UR17, UR6, 0x3 ;  /* 0x0000000611043291 */ /* 0x000fe2000f8e18ff */
[----:B------:R-:W-:Y:S01]  /*2f10*/  PLOP3.LUT P2, PT, PT, PT, PT, 0x80, 0x8 ;  /* 0x000000000008781c */ /* 0x000fe20003f4f070 */
[----:B------:R-:W-:Y:S01]  /*2f20*/  ULEA UR9, UR18, UR6, 0x3 ;  /* 0x0000000612097291 */ /* 0x000fe2000f8e18ff */
[----:B------:R-:W-:Y:S02]  /*2f30*/  PRMT R3, RZ, 0x654, R3 ;  /* 0x00000654ff037816 */ /* 0x000fe40000000003 */
[----:B-1----:R-:W1:Y:S01]  /*2f40*/  LDS.128 R4, [R4+0x100] ;  /* 0x0001000004047984 */ /* 0x002e620000000c00 */
[----:B------:R-:W-:Y:S02]  /*2f50*/  @P0 SHF.L.U32 R2, R8, 0x1f, RZ ;  /* 0x0000001f08020819 */ /* 0x000fe400000006ff */
[----:B------:R-:W-:Y:S01]  /*2f60*/  SHF.L.U32 R0, R11, 0x1f, RZ ;  /* 0x0000001f0b007819 */ /* 0x000fe200000006ff */
[----:B------:R-:W-:Y:S01]  /*2f70*/  @!PT LDS RZ, [RZ] ;  /* 0x00000000fffff984 */ /* 0x000fe20000000800 */
[----:B------:R-:W-:Y:S01]  /*2f80*/  @!PT LDS RZ, [RZ] ;  /* 0x00000000fffff984 */ /* 0x000fe20000000800 */
[----:B------:R-:W-:Y:S01]  /*2f90*/  @!PT LDS RZ, [RZ] ;  /* 0x00000000fffff984 */ /* 0x000fe20000000800 */
[----:B------:R-:W-:Y:S01]  /*2fa0*/  @!PT LDS RZ, [RZ] ;  /* 0x00000000fffff984 */ /* 0x000fe20000000800 */
[----:B------:R2:W-:Y:S06]  /*2fb0*/  MEMBAR.ALL.CTA ;  /* 0x0000000000007992 */ /* 0x0005ec0000008000 */
[----:B--2---:R-:W2:Y:S02]  /*2fc0*/  FENCE.VIEW.ASYNC.S ;  /* 0x00000000000073c6 */ /* 0x004ea40000000000 */
[----:B--2---:R2:W-:Y:S01]  /*2fd0*/  SYNCS.ARRIVE.TRANS64.RED.A1T0 RZ, [R3+URZ], RZ ;  /* 0x000000ff03ff79a7 */ /* 0x0045e200081004ff */
[----:B------:R2:W4:Y:S01]  /*2fe0*/  @P0 SYNCS.PHASECHK.TRANS64.TRYWAIT P2, [UR4], R2 ;  /* 0x00000002ff0005a7 */ /* 0x0005220008041104 */
[----:B-1----:R-:W-:Y:S01]  /*2ff0*/  LOP3.LUT P1, RZ, R6, 0x1, RZ, 0xc0, !PT ;  /* 0x0000000106ff7812 */ /* 0x002fe2000782c0ff */
[----:B------:R-:W1:Y:S02]  /*3000*/  SYNCS.PHASECHK.TRANS64.TRYWAIT P0, [UR9+0xb0], R0 ;  /* 0x0000b000ff0075a7 */ /* 0x000e640008001109 */
[----:B-12-4-:R-:W-:Y:S10]  /*3010*/  @!P0 BRA `(.L_x_54) ;  /* 0x0000004400188947 */ /* 0x016ff40003800000 */
.L_x_122:
[----:B------:R-:W-:Y:S01]  /*3020*/  IADD3 R10, PT, PT, R10, 0x1, RZ ;  /* 0x000000010a0a7810 */ /* 0x000fe20007ffe0ff */
[----:B------:R-:W-:Y:S06]  /*3030*/  BRA.U !UP3, `(.L_x_55) ;  /* 0x000000010ba07547 */ /* 0x000fec000b800000 */
[----:B------:R-:W-:Y:S02]  /*3040*/  ULEA.HI UR8, UR18, UR18, URZ, 0x1 ;  /* 0x0000001212087291 */ /* 0x000fe4000f8f08ff */
[----:B------:R-:W-:Y:S02]  /*3050*/  UPLOP3.LUT UP4, UPT, UPT, UPT, UPT, 0x40, 0x4 ;  /* 0x000000000004789c */ /* 0x000fe40003f8e870 */
[----:B------:R-:W-:Y:S02]  /*3060*/  USHF.L.U32 UR4, UR8, 0x6, URZ ;  /* 0x0000000608047899 */ /* 0x000fe400080006ff */
[----:B------:R-:W-:Y:S02]  /*3070*/  ULOP3.LUT UR8, UR8, 0xffe, URZ, 0xc0, !UPT ;  /* 0x00000ffe08087892 */ /* 0x000fe4000f8ec0ff */
[----:B------:R-:W-:Y:S02]  /*3080*/  ULOP3.LUT UR4, UR4, 0xffffff80, URZ, 0xc0, !UPT ;  /* 0xffffff8004047892 */ /* 0x000fe4000f8ec0ff */
[----:B------:R-:W-:-:S02]  /*3090*/  UIADD3 UR8, UPT, UPT, -UR8, UR18, URZ ;  /* 0x0000001208087290 */ /* 0x000fc4000fffe1ff */
[----:B------:R-:W-:Y:S01]  /*30a0*/  UIADD3 UR4, UPT, UPT, UR19, UR4, URZ ;  /* 0x0000000413047290 */ /* 0x000fe2000fffe0ff */
[----:B------:R-:W-:Y:S01]  /*30b0*/  UMOV UR16, UR10 ;  /* 0x0000000a00107c82 */ /* 0x000fe20008000000 */
[----:B------:R-:W-:Y:S02]  /*30c0*/  UMOV UR15, UR5 ;  /* 0x00000005000f7c82 */ /* 0x000fe40008000000 */
[----:B------:R-:W-:Y:S01]  /*30d0*/  ULEA UR8, UR8, UR4, 0x14 ;  /* 0x0000000408087291 */ /* 0x000fe2000f8ea0ff */
[----:B------:R-:W-:-:S11]  /*30e0*/  UMOV UR14, UR17 ;  /* 0x00000011000e7c82 */ /* 0x000fd60008000000 */
.L_x_58:
[----:B------:R-:W-:Y:S02]  /*30f0*/  UIADD3 UR16, UPT, UPT, UR16, 0x1, URZ ;  /* 0x0000000110107890 */ /* 0x000fe4000fffe0ff */
[----:B--2---:R-:W-:Y:S02]  /*3100*/  ULEA UR7, UR14, UR6, 0x3 ;  /* 0x000000060e077291 */ /* 0x004fe4000f8e18ff */
[----:B------:R-:W-:Y:S01]  /*3110*/  UISETP.NE.AND UP0, UPT, UR16, URZ, UPT ;  /* 0x000000ff1000728c */ /* 0x000fe2000bf05270 */
[----:B----4-:R-:W-:Y:S10]  /*3120*/  @P2 BRA `(.L_x_56) ;  /* 0x00000000000c2947 */ /* 0x010ff40003800000 */
[----:B-1----:R-:W-:Y:S04]  /*3130*/  SHF.L.U32 R3, R8, 0x1f, RZ ;  /* 0x0000001f08037819 */ /* 0x002fe800000006ff */
[----:B------:R-:W1:Y:S02]  /*3140*/  SYNCS.PHASECHK.TRANS64.TRYWAIT P0, [UR7], R3 ;  /* 0x00000003ff0075a7 */ /* 0x000e640008001107 */
[----:B-1----:R-:W-:Y:S05]  /*3150*/  @!P0 BRA `(.L_x_57) ;  /* 0x0000004000e08947 */ /* 0x002fea0003800000 */
.L_x_56:
[----:B------:R-:W-:Y:S01]  /*3160*/  UISETP.NE.AND UP1, UPT, UR15, 0x1, UPT ;  /* 0x000000010f00788c */ /* 0x000fe2000bf25270 */
[----:B------:R-:W-:Y:S01]  /*3170*/  PLOP3.LUT P2, PT, PT, PT, PT, 0x80, 0x8 ;  /* 0x000000000008781c */ /* 0x000fe20003f4f070 */
[----:B------:R-:W-:Y:S02]  /*3180*/  UIADD3 UR17, UPT, UPT, UR14, 0x1, URZ ;  /* 0x000000010e117890 */ /* 0x000fe4000fffe0ff */
[----:B------:R-:W-:Y:S02]  /*3190*/  ULEA UR22, UR14, UR12, 0x8 ;  /* 0x0000000c0e167291 */ /* 0x000fe4000f8e40ff */
[----:B------:R-:W-:Y:S01]  /*31a0*/  UISETP.NE.AND UP2, UPT, UR17, 0x4, UPT ;  /* 0x000000041100788c */ /* 0x000fe2000bf45270 */
[----:B------:R-:W-:Y:S01]  /*31b0*/  PLOP3.LUT P0, PT, PT, PT, UP1, 0x80, 0x8 ;  /* 0x000000000008781c */ /* 0x000fe20003f0f018 */
[----:B------:R-:W-:Y:S02]  /*31c0*/  ULEA UR24, UR14, UR11, 0x7 ;  /* 0x0000000b0e187291 */ /* 0x000fe4000f8e38ff */
[----:B------:R-:W-:Y:S02]  /*31d0*/  USEL UR13, URZ, 0x1, UP2 ;  /* 0x00000001ff0d7887 */ /* 0x000fe40009000000 */
[----:B------:R-:W-:Y:S02]  /*31e0*/  USEL UR17, UR17, URZ, UP2 ;  /* 0x000000ff11117287 */ /* 0x000fe40009000000 */
[----:B------:R-:W-:Y:S02]  /*31f0*/  UIADD3 UR7, UPT, UPT, UR7, 0x20, URZ ;  /* 0x0000002007077890 */ /* 0x000fe4000fffe0ff */
[----:B------:R-:W-:Y:S01]  /*3200*/  @UP1 ULEA UR4, UR17, UR6, 0x3 ;  /* 0x0000000611041291 */ /* 0x000fe2000f8e18ff */
[----:B------:R-:W-:Y:S01]  /*3210*/  LOP3.LUT R8, R8, UR13, RZ, 0x3c, !PT ;  /* 0x0000000d08087c12 */ /* 0x000fe2000f8e3cff */
[----:B------:R-:W-:Y:S01]  /*3220*/  UMOV UR23, 0xc0004010 ;  /* 0xc000401000177882 */ /* 0x000fe20000000000 */
[----:B------:R-:W-:Y:S01]  /*3230*/  UMOV UR25, 0xc0004010 ;  /* 0xc000401000197882 */ /* 0x000fe20000000000 */
[----:B------:R-:W-:Y:S01]  /*3240*/  UIADD3 UR15, UPT, UPT, UR15, -0x1, URZ ;  /* 0xffffffff0f0f7890 */ /* 0x000fe2000fffe0ff */
[----:B-1----:R-:W-:Y:S01]  /*3250*/  @P0 SHF.L.U32 R0, R8, 0x1f, RZ ;  /* 0x0000001f08000819 */ /* 0x002fe200000006ff */
[----:B------:R-:W-:Y:S03]  /*3260*/  UMOV UR14, UR17 ;  /* 0x00000011000e7c82 */ /* 0x000fe60008000000 */
[----:B------:R2:W4:Y:S01]  /*3270*/  @P0 SYNCS.PHASECHK.TRANS64.TRYWAIT P2, [UR4], R0 ;  /* 0x00000000ff0005a7 */ /* 0x0005220008041104 */
[----:B------:R2:W-:Y:S01]  /*3280*/  UTCQMMA gdesc[UR24], gdesc[UR22], tmem[UR8], tmem[UR20], idesc[UR21], UP4 ;  /* 0x00ff1416180075ea */ /* 0x0005e2000a000308 */
[----:B------:R-:W-:Y:S01]  /*3290*/  UPLOP3.LUT UP4, UPT, UPT, UPT, UPT, 0x80, 0x8 ;  /* 0x000000000008789c */ /* 0x000fe20003f8f070 */
[----:B------:R2:W-:Y:S01]  /*32a0*/  UTCBAR [UR7], URZ ;  /* 0x000000ff070073e9 */ /* 0x0005e200080000ff */
[----:B------:R-:W-:Y:S09]  /*32b0*/  BRA.U UP0, `(.L_x_58) ;  /* 0xfffffffd008c7547 */ /* 0x000ff2000b83ffff */
.L_x_55:
[----:B------:R-:W-:Y:S01]  /*32c0*/  UIADD3 UR18, UPT, UPT, UR18, 0x1, URZ ;  /* 0x0000000112127890 */ /* 0x000fe2000fffe0ff */
[C---:B------:R-:W-:Y:S01]  /*32d0*/  ISETP.NE.AND P0, PT, R10.reuse, 0x2, PT ;  /* 0x000000020a00780c */ /* 0x040fe20003f05270 */
[----:B------:R-:W-:Y:S02]  /*32e0*/  UIADD3 UR9, UPT, UPT, UR9, 0x90, URZ ;  /* 0x0000009009097890 */ /* 0x000fe4000fffe0ff */
[----:B------:R-:W-:Y:S01]  /*32f0*/  UISETP.NE.AND UP0, UPT, UR18, 0x4, UPT ;  /* 0x000000041200788c */ /* 0x000fe2000bf05270 */
[----:B-12---:R-:W-:Y:S02]  /*3300*/  SEL R0, RZ, 0x1, P0 ;  /* 0x00000001ff007807 */ /* 0x006fe40000000000 */
[----:B------:R-:W-:Y:S01]  /*3310*/  SEL R10, R10, RZ, P0 ;  /* 0x000000ff0a0a7207 */ /* 0x000fe20000000000 */
[----:B------:R-:W-:Y:S01]  /*3320*/  USEL UR4, URZ, 0x1, UP0 ;  /* 0x00000001ff047887 */ /* 0x000fe20008000000 */
[----:B------:R-:W-:Y:S01]  /*3330*/  LOP3.LUT R9, R9, R0, RZ, 0x3c, !PT ;  /* 0x0000000009097212 */ /* 0x000fe200078e3cff */
[----:B------:R-:W-:Y:S01]  /*3340*/  USEL UR18, UR18, URZ, UP0 ;  /* 0x000000ff12127287 */ /* 0x000fe20008000000 */
[----:B------:R1:W-:Y:S03]  /*3350*/  UTCBAR [UR9], URZ ;  /* 0x000000ff090073e9 */ /* 0x0003e600080000ff */
[----:B------:R-:W-:Y:S01]  /*3360*/  LOP3.LUT R11, R11, UR4, RZ, 0x3c, !PT ;  /* 0x000000040b0b7c12 */ /* 0x000fe2000f8e3cff */
[----:B------:R-:W-:Y:S07]  /*3370*/  @P1 BRA `(.L_x_59) ;  /* 0xfffffff800c41947 */ /* 0x000fee000383ffff */
[----:B------:R-:W2:Y:S01]  /*3380*/  S2UR UR4, SR_CgaCtaId ;  /* 0x00000000000479c3 */ /* 0x000ea20000008800 */
[----:B------:R-:W-:Y:S01]  /*3390*/  ELECT P0, URZ, PT ;  /* 0x0000000000ff782f */ /* 0x000fe20003800000 */
[----:B------:R-:W-:Y:S01]  /*33a0*/  IMAD.MOV.U32 R0, RZ, RZ, 0x1 ;  /* 0x00000001ff007424 */ /* 0x000fe200078e00ff */
[----:B------:R-:W-:Y:S01]  /*33b0*/  UIADD3 UR6, UPT, UPT, UR6, 0xb0, URZ ;  /* 0x000000b006067890 */ /* 0x000fe2000fffe0ff */
[----:B------:R-:W-:Y:S01]  /*33c0*/  SHF.L.U32 R3, R11, 0x1f, RZ ;  /* 0x0000001f0b037819 */ /* 0x000fe200000006ff */
[----:B------:R-:W-:-:S03]  /*33d0*/  UMOV UR5, 0x40 ;  /* 0x0000004000057882 */ /* 0x000fc60000000000 */
[----:B------:R-:W-:Y:S01]  /*33e0*/  UVIRTCOUNT.DEALLOC.SMPOOL 0x80 ;  /* 0x000000800000784c */ /* 0x000fe20000000000 */
[----:B--2---:R-:W-:Y:S02]  /*33f0*/  ULEA UR4, UR4, UR5, 0x18 ;  /* 0x0000000504047291 */ /* 0x004fe4000f8ec0ff */
[----:B------:R-:W-:-:S07]  /*3400*/  ULEA UR5, UR18, UR6, 0x3 ;  /* 0x0000000612057291 */ /* 0x000fce000f8e18ff */
[----:B------:R2:W-:Y:S02]  /*3410*/  @P0 STS.U8 [UR4+0x1c], R0 ;  /* 0x00001c00ff000988 */ /* 0x0005e40008000004 */
[----:B------:R-:W3:Y:S02]  /*3420*/  SYNCS.PHASECHK.TRANS64.TRYWAIT P0, [UR5], R3 ;  /* 0x00000003ff0075a7 */ /* 0x000ee40008001105 */
[----:B--23--:R-:W-:Y:S05]  /*3430*/  @!P0 BRA `(.L_x_60) ;  /* 0x0000004000408947 */ /* 0x00cfea0003800000 */
.L_x_125:
[----:B------:R-:W-:-:S04]  /*3440*/  UIADD3 UR7, UPT, UPT, UR18, 0x1, URZ ;  /* 0x0000000112077890 */ /* 0x000fc8000fffe0ff */
[----:B------:R-:W-:-:S04]  /*3450*/  UISETP.NE.AND UP0, UPT, UR7, 0x4, UPT ;  /* 0x000000040700788c */ /* 0x000fc8000bf05270 */
[----:B------:R-:W-:Y:S02]  /*3460*/  USEL UR8, URZ, 0x1, UP0 ;  /* 0x00000001ff087887 */ /* 0x000fe40008000000 */
[----:B------:R-:W-:-:S04]  /*3470*/  USEL UR7, UR7, URZ, UP0 ;  /* 0x000000ff07077287 */ /* 0x000fc80008000000 */
[----:B------:R-:W-:Y:S01]  /*3480*/  ULEA UR5, UR7, UR6, 0x3 ;  /* 0x0000000607057291 */ /* 0x000fe2000f8e18ff */
[----:B------:R-:W-:-:S04]  /*3490*/  LOP3.LUT R2, R11, UR8, RZ, 0x3c, !PT ;  /* 0x000000080b027c12 */ /* 0x000fc8000f8e3cff */
[----:B--2---:R-:W-:-:S04]  /*34a0*/  SHF.L.U32 R3, R2, 0x1f, RZ ;  /* 0x0000001f02037819 */ /* 0x004fc800000006ff */
[----:B------:R-:W2:Y:S02]  /*34b0*/  SYNCS.PHASECHK.TRANS64.TRYWAIT P0, [UR5], R3 ;  /* 0x00000003ff0075a7 */ /* 0x000ea40008001105 */
[----:B--2---:R-:W-:Y:S05]  /*34c0*/  @!P0 BRA `(.L_x_61) ;  /* 0x0000004000348947 */ /* 0x004fea0003800000 */
.L_x_127:
        /* <DEDUP_REMOVED lines=9> */
.L_x_129:
[----:B------:R-:W-:-:S04]  /*3560*/  UIADD3 UR7, UPT, UPT, UR7, 0x1, URZ ;  /* 0x0000000107077890 */ /* 0x000fc8000fffe0ff */
[----:B------:R-:W-:-:S04]  /*3570*/  UISETP.NE.AND UP0, UPT, UR7, 0x4, UPT ;  /* 0x000000040700788c */ /* 0x000fc8000bf05270 */
[----:B------:R-:W-:Y:S02]  /*3580*/  USEL UR5, URZ, 0x1, UP0 ;  /* 0x00000001ff057887 */ /* 0x000fe40008000000 */
[----:B------:R-:W-:-:S04]  /*3590*/  USEL UR7, UR7, URZ, UP0 ;  /* 0x000000ff07077287 */ /* 0x000fc80008000000 */
[----:B------:R-:W-:Y:S01]  /*35a0*/  ULEA UR7, UR7, UR6, 0x3 ;  /* 0x0000000607077291 */ /* 0x000fe2000f8e18ff */
[----:B--2---:R-:W-:-:S04]  /*35b0*/  LOP3.LUT R3, R2, UR5, RZ, 0x3c, !PT ;  /* 0x0000000502037c12 */ /* 0x004fc8000f8e3cff */
[----:B------:R-:W-:-:S04]  /*35c0*/  SHF.L.U32 R3, R3, 0x1f, RZ ;  /* 0x0000001f03037819 */ /* 0x000fc800000006ff */
[----:B------:R-:W2:Y:S02]  /*35d0*/  SYNCS.PHASECHK.TRANS64.TRYWAIT P0, [UR7], R3 ;  /* 0x00000003ff0075a7 */ /* 0x000ea40008001107 */
[----:B--2---:R-:W-:Y:S05]  /*35e0*/  @!P0 BRA `(.L_x_63) ;  /* 0x00000040001c8947 */ /* 0x004fea0003800000 */
.L_x_131:
[----:B------:R-:W-:Y:S01]  /*35f0*/  NOP ;  /* 0x0000000000007918 */ /* 0x000fe20000000000 */
[----:B--2---:R-:W2:Y:S01]  /*3600*/  LDS R0, [UR4+0x14] ;  /* 0x00001404ff007984 */ /* 0x004ea20008000800 */
[----:B------:R-:W-:Y:S01]  /*3610*/  ULOP3.LUT UR6, UR19, 0xffff, URZ, 0xc0, !UPT ;  /* 0x0000ffff13067892 */ /* 0x000fe2000f8ec0ff */
[----:B------:R-:W-:Y:S01]  /*3620*/  UMOV UR8, 0xffff ;  /* 0x0000ffff00087882 */ /* 0x000fe20000000000 */
[----:B------:R-:W-:Y:S02]  /*3630*/  UMOV UR5, 0x1 ;  /* 0x0000000100057882 */ /* 0x000fe40000000000 */
[----:B------:R-:W-:-:S04]  /*3640*/  USHF.R.U32.HI UR6, URZ, 0x5, UR6 ;  /* 0x00000005ff067899 */ /* 0x000fc80008011606 */
[----:B------:R-:W-:Y:S02]  /*3650*/  USHF.L.U32 UR8, UR8, UR6, URZ ;  /* 0x0000000608087299 */ /* 0x000fe400080006ff */
[----:B------:R-:W-:-:S04]  /*3660*/  USHF.L.U32 UR5, UR5, UR6, URZ ;  /* 0x0000000605057299 */ /* 0x000fc800080006ff */
[----:B--2---:R-:W-:-:S04]  /*3670*/  LOP3.LUT R0, R0, UR8, RZ, 0xc0, !PT ;  /* 0x0000000800007c12 */ /* 0x004fc8000f8ec0ff */
[----:B------:R-:W-:-:S13]  /*3680*/  ISETP.NE.AND P0, PT, R0, UR8, PT ;  /* 0x0000000800007c0c */ /* 0x000fda000bf05270 */
[----:B------:R-:W-:Y:S05]  /*3690*/  @P0 BRA `(.L_x_64) ;  /* 0x0000000000580947 */ /* 0x000fea0003800000 */
[----:B------:R-:W2:Y:S02]  /*36a0*/  LDS R0, [UR4+0x18] ;  /* 0x00001804ff007984 */ /* 0x000ea40008000800 */
[----:B--2---:R-:W-:-:S04]  /*36b0*/  LOP3.LUT R0, R0, UR5, RZ, 0xc0, !PT ;  /* 0x0000000500007c12 */ /* 0x004fc8000f8ec0ff */
[----:B------:R-:W-:-:S13]  /*36c0*/  ISETP.NE.AND P0, PT, R0, UR5, PT ;  /* 0x0000000500007c0c */ /* 0x000fda000bf05270 */
[----:B------:R-:W-:Y:S05]  /*36d0*/  @P0 BRA `(.L_x_65) ;  /* 0x00000000003c0947 */ /* 0x000fea0003800000 */
[----:B------:R-:W2:Y:S01]  /*36e0*/  S2R R2, SR_LANEID ;  /* 0x0000000000027919 */ /* 0x000ea20000000000 */
[----:B------:R-:W-:Y:S01]  /*36f0*/  ULOP3.LUT UR8, URZ, UR8, URZ, 0x33, !UPT ;  /* 0x00000008ff087292 */ /* 0x000fe2000f8e33ff */
[----:B------:R-:W-:Y:S01]  /*3700*/  LOP3.LUT R4, RZ, UR5, RZ, 0x33, !PT ;  /* 0x00000005ff047c12 */ /* 0x000fe2000f8e33ff */
[----:B------:R-:W-:Y:S02]  /*3710*/  VOTEU.ANY UR7, UPT, PT ;  /* 0x0000000000077886 */ /* 0x000fe400038e0100 */
[----:B------:R-:W-:Y:S01]  /*3720*/  UFLO.U32 UR7, UR7 ;  /* 0x00000007000772bd */ /* 0x000fe200080e0000 */
[----:B------:R-:W3:Y:S01]  /*3730*/  REDUX UR5, R4 ;  /* 0x00000000040573c4 */ /* 0x000ee20000000000 */
[----:B------:R-:W-:-:S06]  /*3740*/  IMAD.U32 R0, RZ, RZ, UR8 ;  /* 0x00000008ff007e24 */ /* 0x000fcc000f8e00ff */
[----:B------:R1:W-:Y:S01]  /*3750*/  UTCATOMSWS.AND URZ, UR8 ;  /* 0x0000000800ff79e3 */ /* 0x0003e20008000000 */
[----:B------:R-:W4:Y:S01]  /*3760*/  REDUX UR6, R0 ;  /* 0x00000000000673c4 */ /* 0x000f220000000000 */
[----:B--2---:R-:W-:Y:S01]  /*3770*/  ISETP.EQ.U32.AND P0, PT, R2, UR7, PT ;  /* 0x0000000702007c0c */ /* 0x004fe2000bf02070 */
[----:B---3--:R-:W-:Y:S01]  /*3780*/  IMAD.U32 R2, RZ, RZ, UR5 ;  /* 0x00000005ff027e24 */ /* 0x008fe2000f8e00ff */
[----:B----4-:R-:W-:-:S11]  /*3790*/  MOV R3, UR6 ;  /* 0x0000000600037c02 */ /* 0x010fd60008000f00 */
[----:B------:R1:W-:Y:S04]  /*37a0*/  @P0 ATOMS.AND RZ, [UR4+0x14], R3 ;  /* 0x00001403ffff098c */ /* 0x0003e8000a800004 */
[----:B------:R1:W-:Y:S01]  /*37b0*/  @P0 ATOMS.AND RZ, [UR4+0x18], R2 ;  /* 0x00001802ffff098c */ /* 0x0003e2000a800004 */
[----:B------:R-:W-:Y:S05]  /*37c0*/  BRA `(.L_x_66) ;  /* 0x0000000000147947 */ /* 0x000fea0003800000 */
.L_x_65:
[----:B------:R-:W-:Y:S02]  /*37d0*/  MOV R2, 0x37f0 ;  /* 0x000037f000027802 */ /* 0x000fe40000000f00 */
[----:B-1--45:R-:W-:Y:S05]  /*37e0*/  CALL.REL.NOINC `($__internal_0_$__cuda_sm10x_tcgen05_guardrail_trap_col_being_dealloced_not_returned_by_alloc) ;  /* 0x0000004000787944 */ /* 0x032fea0003c00000 */
[----:B------:R-:W-:Y:S05]  /*37f0*/  BRA `(.L_x_66) ;  /* 0x0000000000087947 */ /* 0x000fea0003800000 */
.L_x_64:
[----:B------:R-:W-:Y:S02]  /*3800*/  MOV R2, 0x3820 ;  /* 0x0000382000027802 */ /* 0x000fe40000000f00 */
[----:B-1--45:R-:W-:Y:S05]  /*3810*/  CALL.REL.NOINC `($__internal_2_$__cuda_sm10x_tcgen05_guardrail_trap_unallocated_columns_being_dealloced) ;  /* 0x0000004000847944 */ /* 0x032fea0003c00000 */
.L_x_66:
[----:B------:R-:W-:Y:S01]  /*3820*/  NOP ;  /* 0x0000000000007918 */ /* 0x000fe20000000000 */
[----:B-1----:R-:W-:Y:S05]  /*3830*/  EXIT ;  /* 0x000000000000794d */ /* 0x002fea0003800000 */
.L_x_48:
[----:B------:R-:W-:-:S09]  /*3840*/  UISETP.NE.OR UP2, UPT, UR8, 0x3, !UP2 ;  /* 0x000000030800788c */ /* 0x000fd2000d745670 */
[----:B------:R-:W-:Y:S05]  /*3850*/  BRA.U UP2, `(.L_x_67) ;  /* 0x0000000d02407547 */ /* 0x000fea000b800000 */
[----:B------:R-:W1:Y:S01]  /*3860*/  LDC R0, c[0x0][0xb30] ;  /* 0x0002cc00ff007b82 */ /* 0x000e620000000800 */
[----:B------:R-:W2:Y:S01]  /*3870*/  LDCU.64 UR8, c[0x0][0x888] ;  /* 0x00011100ff0877ac */ /* 0x000ea20008000a00 */
[----:B------:R-:W-:Y:S02]  /*3880*/  HFMA2 R29, -RZ, RZ, 0, 0 ;  /* 0x00000000ff1d7431 */ /* 0x000fe400000001ff */
[----:B------:R-:W-:Y:S01]  /*3890*/  IMAD.MOV.U32 R31, RZ, RZ, 0x1 ;  /* 0x00000001ff1f7424 */ /* 0x000fe200078e00ff */
[----:B------:R-:W-:Y:S01]  /*38a0*/  MOV R23, 0x1000 ;  /* 0x0000100000177802 */ /* 0x000fe20000000f00 */
[----:B------:R-:W4:Y:S01]  /*38b0*/  LDCU.64 UR4, c[0x0][0x890] ;  /* 0x00011200ff0477ac */ /* 0x000f220008000a00 */
[----:B------:R-:W-:Y:S01]  /*38c0*/  IMAD.MOV.U32 R30, RZ, RZ, RZ ;  /* 0x000000ffff1e7224 */ /* 0x000fe200078e00ff */
[----:B------:R-:W3:Y:S01]  /*38d0*/  LDC R19, c[0x0][0x370] ;  /* 0x0000dc00ff137b82 */ /* 0x000ee20000000800 */
[----:B------:R-:W-:Y:S01]  /*38e0*/  UMOV UR7, 0x400 ;  /* 0x0000040000077882 */ /* 0x000fe20000000000 */
[----:B------:R-:W-:-:S02]  /*38f0*/  UPLOP3.LUT UP1, UPT, UPT, UPT, UPT, 0x40, 0x4 ;  /* 0x000000000004789c */ /* 0x000fc40003f2e870 */
[----:B------:R-:W-:-:S04]  /*3900*/  ULEA UR7, UR37, UR7, 0x18 ;  /* 0x0000000725077291 */ /* 0x000fc8000f8ec0ff */
[----:B------:R-:W3:Y:S01]  /*3910*/  LDC R2, c[0x0][0xb0c] ;  /* 0x0002c300ff027b82 */ /* 0x000ee20000000800 */
[----:B------:R-:W-:Y:S02]  /*3920*/  UIADD3 UR13, UPT, UPT, UR7, 0x48, URZ ;  /* 0x00000048070d7890 */ /* 0x000fe4000fffe0ff */
[----:B--2---:R-:W-:Y:S02]  /*3930*/  UISETP.NE.U32.AND UP2, UPT, UR8, URZ, UPT ;  /* 0x000000ff0800728c */ /* 0x004fe4000bf45070 */
[----:B------:R-:W-:Y:S02]  /*3940*/  UIADD3 UR17, UPT, UPT, UR7, 0x40, URZ ;  /* 0x0000004007117890 */ /* 0x000fe4000fffe0ff */
[----:B----4-:R-:W-:Y:S01]  /*3950*/  UISETP.NE.U32.AND UP3, UPT, UR4, URZ, UPT ;  /* 0x000000ff0400728c */ /* 0x010fe2000bf65070 */
[----:B------:R-:W2:Y:S01]  /*3960*/  LDC R18, c[0x0][0xb20] ;  /* 0x0002c800ff127b82 */ /* 0x000ea20000000800 */
[----:B-1----:R-:W-:Y:S01]  /*3970*/  ISETP.NE.AND P1, PT, R0, 0x1, PT ;  /* 0x000000010000780c */ /* 0x002fe20003f25270 */
[----:B------:R-:W-:-:S02]  /*3980*/  UISETP.NE.AND.EX UP2, UPT, UR9, URZ, UPT, UP2 ;  /* 0x000000ff0900728c */ /* 0x000fc4000bf45320 */
[----:B------:R-:W-:Y:S02]  /*3990*/  UPRMT UR13, UR37, 0x654, UR13 ;  /* 0x00000654250d7896 */ /* 0x000fe4000800000d */
[----:B------:R-:W-:Y:S02]  /*39a0*/  UISETP.NE.AND.EX UP3, UPT, UR5, URZ, UPT, UP3 ;  /* 0x000000ff0500728c */ /* 0x000fe4000bf65330 */
[----:B------:R-:W1:Y:S08]  /*39b0*/  LDC.64 R32, c[0x0][0x348] ;  /* 0x0000d200ff207b82 */ /* 0x000e700000000a00 */
[----:B------:R-:W4:Y:S08]  /*39c0*/  LDC.64 R16, c[0x0][0xb10] ;  /* 0x0002c400ff107b82 */ /* 0x000f300000000a00 */
[----:B------:R-:W1:Y:S08]  /*39d0*/  LDC.64 R6, c[0x0][0xb18] ;  /* 0x0002c600ff067b82 */ /* 0x000e700000000a00 */
[----:B------:R-:W1:Y:S08]  /*39e0*/  LDC.64 R4, c[0x0][0xb28] ;  /* 0x0002ca00ff047b82 */ /* 0x000e700000000a00 */
[----:B--23--:R-:W1:Y:S02]  /*39f0*/  LDC R22, c[0x0][0x374] ;  /* 0x0000dd00ff167b82 */ /* 0x00ce640000000800 */
.L_x_76:
[C---:B------:R-:W-:Y:S02]  /*3a00*/  LEA R0, R30.reuse, UR7, 0x3 ;  /* 0x000000071e007c11 */ /* 0x040fe4000f8e18ff */
[----:B------:R-:W-:Y:S02]  /*3a10*/  SHF.L.U32 R3, R29, 0x1f, RZ ;  /* 0x0000001f1d037819 */ /* 0x000fe400000006ff */
[----:B------:R-:W-:Y:S02]  /*3a20*/  LEA R24, R30, UR7, 0x4 ;  /* 0x000000071e187c11 */ /* 0x000fe4000f8e20ff */
[----:B--2---:R-:W2:Y:S02]  /*3a30*/  SYNCS.PHASECHK.TRANS64.TRYWAIT P0, [R0+URZ+0x70], R3 ;  /* 0x00007003000075a7 */ /* 0x004ea400080011ff */
[----:B--2---:R-:W-:Y:S05]  /*3a40*/  @!P0 BRA `(.L_x_68) ;  /* 0x0000003c001c8947 */ /* 0x004fea0003800000 */
.L_x_132:
[----:B------:R-:W-:Y:S01]  /*3a50*/  ISETP.GE.AND P0, PT, R40, 0x1, PT ;  /* 0x000000012800780c */ /* 0x000fe20003f06270 */
[----:B------:R-:W3:Y:S01]  /*3a60*/  LDS.128 R24, [R24+0x100] ;  /* 0x0001000018187984 */ /* 0x000ee20000000c00 */
[----:B--2---:R-:W-:Y:S01]  /*3a70*/  VIADD R0, R0, 0x80 ;  /* 0x0000008000007836 */ /* 0x004fe20000000000 */
[----:B------:R-:W-:Y:S01]  /*3a80*/  @!PT LDS RZ, [RZ] ;  /* 0x00000000fffff984 */ /* 0x000fe20000000800 */
[----:B------:R-:W-:Y:S01]  /*3a90*/  @!PT LDS RZ, [RZ] ;  /* 0x00000000fffff984 */ /* 0x000fe20000000800 */
[----:B------:R-:W-:Y:S01]  /*3aa0*/  @!PT LDS RZ, [RZ] ;  /* 0x00000000fffff984 */ /* 0x000fe20000000800 */
[----:B------:R-:W-:Y:S01]  /*3ab0*/  @!PT LDS RZ, [RZ] ;  /* 0x00000000fffff984 */ /* 0x000fe20000000800 */
[----:B------:R2:W-:Y:S06]  /*3ac0*/  MEMBAR.ALL.CTA ;  /* 0x0000000000007992 */ /* 0x0005ec0000008000 */
[----:B--2---:R-:W2:Y:S01]  /*3ad0*/  FENCE.VIEW.ASYNC.S ;  /* 0x00000000000073c6 */ /* 0x004ea20000000000 */
[----:B------:R-:W-:Y:S04]  /*3ae0*/  PRMT R0, RZ, 0x654, R0 ;  /* 0x00000654ff007816 */ /* 0x000fe80000000000 */
[----:B--2---:R2:W-:Y:S01]  /*3af0*/  SYNCS.ARRIVE.TRANS64.RED.A1T0 RZ, [R0+URZ], RZ ;  /* 0x000000ff00ff79a7 */ /* 0x0045e200081004ff */
[----:B---3--:R-:W-:Y:S11]  /*3b00*/  LOP3.LUT P3, RZ, R26, 0x1, RZ, 0xc0, !PT ;  /* 0x000000011aff7812 */ /* 0x008ff6000786c0ff */
[----:B------:R-:W-:Y:S02]  /*3b10*/  @!UPT UIADD3 URZ, UPT, UPT, URZ, URZ, URZ ;  /* 0x000000fffffff290 */ /* 0x000fe4000fffe0ff */
[----:B------:R-:W-:Y:S02]  /*3b20*/  @P3 MOV R13, R24 ;  /* 0x00000018000d3202 */ /* 0x000fe40000000f00 */
[----:B------:R-:W-:Y:S01]  /*3b30*/  @P3 LOP3.LUT R8, R25, 0xffff, RZ, 0xc0, !PT ;  /* 0x0000ffff19083812 */ /* 0x000fe200078ec0ff */
[----:B--2---:R-:W-:Y:S06]  /*3b40*/  @!P0 BRA `(.L_x_69) ;  /* 0x0000000000a48947 */ /* 0x004fec0003800000 */
[----:B-1----:R-:W-:Y:S01]  /*3b50*/  IMAD.HI.U32 R35, R22, R7, RZ ;  /* 0x0000000716237227 */ /* 0x002fe200078e00ff */
[----:B------:R-:W-:Y:S02]  /*3b60*/  ISETP.NE.AND P0, PT, R6, 0x1, PT ;  /* 0x000000010600780c */ /* 0x000fe40003f05270 */
[----:B------:R-:W-:Y:S01]  /*3b70*/  ISETP.NE.AND P2, PT, R40, 0x1, PT ;  /* 0x000000012800780c */ /* 0x000fe20003f45270 */
[----:B----4-:R-:W-:Y:S01]  /*3b80*/  IMAD.HI.U32 R34, R19, R16, RZ ;  /* 0x0000001013227227 */ /* 0x010fe200078e00ff */
[----:B------:R-:W-:Y:S02]  /*3b90*/  SHF.R.U32.HI R35, RZ, R18, R35 ;  /* 0x00000012ff237219 */ /* 0x000fe40000011623 */
[----:B------:R-:W-:Y:S01]  /*3ba0*/  ISETP.NE.AND P4, PT, R2, 0x1, PT ;  /* 0x000000010200780c */ /* 0x000fe20003f85270 */
[----:B------:R-:W-:Y:S01]  /*3bb0*/  IMAD.HI.U32 R36, R13, R16, RZ ;  /* 0x000000100d247227 */ /* 0x000fe200078e00ff */
[----:B------:R-:W-:Y:S02]  /*3bc0*/  SHF.R.U32.HI R34, RZ, R17, R34 ;  /* 0x00000011ff227219 */ /* 0x000fe40000011622 */
[----:B------:R-:W-:Y:S01]  /*3bd0*/  SEL R3, R22, R35, !P0 ;  /* 0x0000002316037207 */ /* 0x000fe20004000000 */
[C---:B------:R-:W-:Y:S01]  /*3be0*/  IMAD.HI.U32 R35, R8.reuse, R7, RZ ;  /* 0x0000000708237227 */ /* 0x040fe200078e00ff */
[----:B------:R-:W-:Y:S02]  /*3bf0*/  SEL R11, R19, R34, !P4 ;  /* 0x00000022130b7207 */ /* 0x000fe40006000000 */
[----:B------:R-:W-:Y:S01]  /*3c00*/  SHF.R.U32.HI R36, RZ, R17, R36 ;  /* 0x00000011ff247219 */ /* 0x000fe20000011624 */
[----:B------:R-:W-:Y:S01]  /*3c10*/  IMAD.HI.U32 R38, R3, R4, RZ ;  /* 0x0000000403267227 */ /* 0x000fe200078e00ff */
[----:B------:R-:W-:Y:S03]  /*3c20*/  SHF.R.U32.HI R35, RZ, R18, R35 ;  /* 0x00000012ff237219 */ /* 0x000fe60000011623 */
[----:B------:R-:W-:Y:S01]  /*3c30*/  IMAD.HI.U32 R34, R11, R4, RZ ;  /* 0x000000040b227227 */ /* 0x000fe200078e00ff */
[----:B------:R-:W-:Y:S02]  /*3c40*/  @P2 SHF.R.U32.HI R3, RZ, R5, R38 ;  /* 0x00000005ff032219 */ /* 0x000fe40000011626 */
[----:B------:R-:W-:Y:S02]  /*3c50*/  SEL R9, R8, R35, !P0 ;  /* 0x0000002308097207 */ /* 0x000fe40004000000 */
[----:B------:R-:W-:Y:S01]  /*3c60*/  @P2 SHF.R.U32.HI R11, RZ, R5, R34 ;  /* 0x00000005ff0b2219 */ /* 0x000fe20000011622 */
[C---:B------:R-:W-:Y:S01]  /*3c70*/  IMAD R10, R40.reuse, R3, RZ ;  /* 0x00000003280a7224 */ /* 0x040fe200078e02ff */
[----:B------:R-:W-:Y:S01]  /*3c80*/  SEL R3, R13, R36, !P4 ;  /* 0x000000240d037207 */ /* 0x000fe20006000000 */
[C---:B------:R-:W-:Y:S03]  /*3c90*/  IMAD.HI.U32 R14, R9.reuse, R4, RZ ;  /* 0x00000004090e7227 */ /* 0x040fe600078e00ff */
[----:B------:R-:W-:Y:S01]  /*3ca0*/  ISETP.GE.AND P0, PT, R9, R10, PT ;  /* 0x0000000a0900720c */ /* 0x000fe20003f06270 */
[C---:B------:R-:W-:Y:S01]  /*3cb0*/  IMAD R12, R40.reuse, R11, RZ ;  /* 0x0000000b280c7224 */ /* 0x040fe200078e02ff */
[-C--:B------:R-:W-:Y:S04]  /*3cc0*/  SHF.R.U32.HI R14, RZ, R5.reuse, R14 ;  /* 0x00000005ff0e7219 */ /* 0x080fe8000001160e */
[----:B------:R-:W-:Y:S02]  /*3cd0*/  ISETP.GE.OR P0, PT, R3, R12, P0 ;  /* 0x0000000c0300720c */ /* 0x000fe40000706670 */
[----:B------:R-:W-:Y:S05]  /*3ce0*/  SEL R15, R9, R14, !P2 ;  /* 0x0000000e090f7207 */ /* 0x000fea0005000000 */
[----:B------:R-:W-:Y:S04]  /*3cf0*/  IMAD.MOV R14, RZ, RZ, -R15 ;  /* 0x000000ffff0e7224 */ /* 0x000fe800078e0a0f */
[----:B------:R-:W-:Y:S02]  /*3d00*/  IMAD R14, R40, R14, R9 ;  /* 0x0000000e280e7224 */ /* 0x000fe400078e0209 */
[C---:B------:R-:W-:Y:S05]  /*3d10*/  @!P0 IMAD.HI.U32 R10, R3.reuse, R4, RZ ;  /* 0x00000004030a8227 */ /* 0x040fea00078e00ff */
[----:B------:R-:W-:Y:S04]  /*3d20*/  @!P0 SHF.R.U32.HI R10, RZ, R5, R10 ;  /* 0x00000005ff0a8219 */ /* 0x000fe8000001160a */
[----:B------:R-:W-:Y:S01]  /*3d30*/  @!P0 SEL R0, R3, R10, !P2 ;  /* 0x0000000a03008207 */ /* 0x000fe20005000000 */
[----:B------:R-:W-:Y:S03]  /*3d40*/  IMAD.MOV R10, RZ, RZ, -R3 ;  /* 0x000000ffff0a7224 */ /* 0x000fe600078e0a03 */
[----:B------:R-:W-:Y:S01]  /*3d50*/  @!P0 IADD3 R15, PT, PT, R15, -R0, RZ ;  /* 0x800000000f0f8210 */ /* 0x000fe20007ffe0ff */
[----:B------:R-:W-:Y:S01]  /*3d60*/  @!P0 IMAD R0, R11, R14, R0 ;  /* 0x0000000e0b008224 */ /* 0x000fe200078e0200 */
[----:B------:R-:W-:Y:S01]  /*3d70*/  IADD3 R11, PT, PT, -R9, RZ, RZ ;  /* 0x000000ff090b7210 */ /* 0x000fe20007ffe1ff */
[----:B------:R-:W-:Y:S02]  /*3d80*/  IMAD R13, R2, R10, R13 ;  /* 0x0000000a020d7224 */ /* 0x000fe400078e020d */
[----:B------:R-:W-:Y:S02]  /*3d90*/  @!P0 IMAD R9, R15, R40, R3 ;  /* 0x000000280f098224 */ /* 0x000fe400078e0203 */
[----:B------:R-:W-:Y:S02]  /*3da0*/  @!P0 IMAD.MOV.U32 R3, RZ, RZ, R0 ;  /* 0x000000ffff038224 */ /* 0x000fe400078e0000 */
[----:B------:R-:W-:Y:S02]  /*3db0*/  IMAD R8, R6, R11, R8 ;  /* 0x0000000b06087224 */ /* 0x000fe400078e0208 */
[----:B------:R-:W-:Y:S02]  /*3dc0*/  IMAD R13, R3, R2, R13 ;  /* 0x00000002030d7224 */ /* 0x000fe400078e020d */
[----:B------:R-:W-:Y:S02]  /*3dd0*/  IMAD R8, R9, R6, R8 ;  /* 0x0000000609087224 */ /* 0x000fe400078e0208 */
.L_x_69:
[----:B------:R-:W-:Y:S05]  /*3de0*/  BRA.U UP1, `(.L_x_70) ;  /* 0x0000000101107547 */ /* 0x000fea000b800000 */
[----:B------:R-:W-:Y:S04]  /*3df0*/  MOV R0, UR6 ;  /* 0x0000000600007c02 */ /* 0x000fe80008000f00 */
[----:B------:R-:W-:Y:S04]  /*3e00*/  SHF.L.U32 R3, R0, 0x1f, RZ ;  /* 0x0000001f00037819 */ /* 0x000fe800000006ff */
[----:B------:R-:W2:Y:S02]  /*3e10*/  SYNCS.PHASECHK.TRANS64.TRYWAIT P0, [UR7+0x68], R3 ;  /* 0x00006803ff0075a7 */ /* 0x000ea40008001107 */
[----:B--2---:R-:W-:Y:S05]  /*3e20*/  @!P0 BRA `(.L_x_71) ;  /* 0x0000003800388947 */ /* 0x004fea0003800000 */
.L_x_70:
[----:B------:R-:W-:Y:S02]  /*3e30*/  R2UR UR19, R21 ;  /* 0x00000000151372ca */ /* 0x000fe400000e0000 */
[----:B------:R-:W-:Y:S02]  /*3e40*/  R2UR UR18, R20 ;  /* 0x00000000141272ca */ /* 0x000fe400000e0000 */
[----:B------:R-:W-:Y:S02]  /*3e50*/  ISETP.NE.U32.AND P2, PT, RZ, UR4, PT ;  /* 0x00000004ff007c0c */ /* 0x000fe4000bf45070 */
[----:B------:R-:W-:Y:S02]  /*3e60*/  SHF.L.U32 R12, R31, 0x1f, RZ ;  /* 0x0000001f1f0c7819 */ /* 0x000fe400000006ff */
[----:B------:R-:W-:Y:S05]  /*3e70*/  ISETP.NE.AND.EX P2, PT, RZ, UR5, PT, P2 ;  /* 0x00000005ff007c0c */ /* 0x000fea000bf45320 */
[----:B------:R-:W-:Y:S02]  /*3e80*/  USHF.L.U32 UR19, UR19, 0x6, URZ ;  /* 0x0000000613137899 */ /* 0x000fe400080006ff */
[----:B------:R-:W-:Y:S01]  /*3e90*/  USHF.L.U32 UR18, UR18, 0x7, URZ ;  /* 0x0000000712127899 */ /* 0x000fe200080006ff */
[----:B------:R-:W-:Y:S11]  /*3ea0*/  BRA.U !UP3, `(.L_x_72) ;  /* 0x000000010b347547 */ /* 0x000ff6000b800000 */
[----:B------:R-:W-:Y:S01]  /*3eb0*/  UPLOP3.LUT UP0, UPT, UPT, UPT, UP2, 0x80, 0x8 ;  /* 0x000000000008789c */ /* 0x000fe20003f0f020 */
[----:B--2---:R-:W-:Y:S02]  /*3ec0*/  HFMA2 R0, -RZ, RZ, 0, 5.9604644775390625e-08 ;  /* 0x00000001ff007431 */ /* 0x004fe400000001ff */
[----:B------:R-:W-:Y:S03]  /*3ed0*/  IMAD.MOV.U32 R95, RZ, RZ, 0x1 ;  /* 0x00000001ff5f7424 */ /* 0x000fe600078e00ff */
[----:B------:R-:W-:Y:S05]  /*3ee0*/  PLOP3.LUT P0, PT, PT, PT, UP0, 0x80, 0x8 ;  /* 0x000000000008781c */ /* 0x000fea0003f0f008 */
[----:B------:R-:W2:Y:S01]  /*3ef0*/  @UP0 LDCU.64 UR10, c[0x0][0x888] ;  /* 0x00011100ff0a07ac */ /* 0x000ea20008000a00 */
[----:B------:R-:W-:Y:S07]  /*3f00*/  @UP0 UIMAD UR8, UR36, UR4, URZ ;  /* 0x00000004240802a4 */ /* 0x000fee000f8e02ff */
[----:B------:R-:W-:Y:S01]  /*3f10*/  @!P0 PRMT R95, R0, 0x7610, R95 ;  /* 0x00007610005f8816 */ /* 0x000fe2000000005f */
[----:B--2---:R-:W-:Y:S03]  /*3f20*/  @UP0 UIMAD.WIDE UR10, UR8, 0x4, UR10 ;  /* 0x00000004080a08a5 */ /* 0x004fe6000f8e020a */
[----:B------:R-:W2:Y:S03]  /*3f30*/  @!UP0 LDCU UR8, c[0x0][0x880] ;  /* 0x00011000ff0887ac */ /* 0x000ea60008000800 */
[----:B------:R-:W-:Y:S01]  /*3f40*/  IMAD.U32 R10, RZ, RZ, UR10 ;  /* 0x0000000aff0a7e24 */ /* 0x000fe2000f8e00ff */
[----:B------:R-:W-:Y:S05]  /*3f50*/  MOV R11, UR11 ;  /* 0x0000000b000b7c02 */ /* 0x000fea0008000f00 */
[----:B-----5:R3:W5:Y:S02]  /*3f60*/  @P0 LDG.E R49, desc[UR46][R10.64] ;  /* 0x0000002e0a310981 */ /* 0x020764000c1e1900 */
[----:B--23--:R-:W-:Y:S07]  /*3f70*/  @!P0 IMAD.U32 R49, RZ, RZ, UR8 ;  /* 0x00000008ff318e24 */ /* 0x00cfee000f8e00ff */
.L_x_72:
[----:B-----5:R-:W-:Y:S01]  /*3f80*/  @!P2 FSETP.EQ.AND P0, PT, R49, RZ, PT ;  /* 0x000000ff3100a20b */ /* 0x020fe20003f02000 */
[----:B------:R-:W-:Y:S01]  /*3f90*/  @!UPT UIADD3 URZ, UPT, UPT, URZ, URZ, URZ ;  /* 0x000000fffffff290 */ /* 0x000fe2000fffe0ff */
[----:B------:R-:W-:Y:S11]  /*3fa0*/  @!P2 BRA `(.L_x_73) ;  /* 0x000000000014a947 */ /* 0x000ff60003800000 */
[----:B------:R-:W-:Y:S02]  /*3fb0*/  LOP3.LUT P2, RZ, R95, 0xff, RZ, 0xc0, !PT ;  /* 0x000000ff5fff7812 */ /* 0x000fe4000784c0ff */
[----:B------:R-:W-:Y:S04]  /*3fc0*/  PLOP3.LUT P0, PT, PT, PT, UP0, 0x80, 0x8 ;  /* 0x000000000008781c */ /* 0x000fe80003f0f008 */
[----:B------:R-:W-:Y:S07]  /*3fd0*/  PLOP3.LUT P0, PT, P0, PT, PT, 0x8, 0x80 ;  /* 0x000000000080781c */ /* 0x000fee000070e170 */
[----:B------:R-:W-:Y:S11]  /*3fe0*/  @P2 FSETP.EQ.AND P0, PT, R49, RZ, PT ;  /* 0x000000ff3100220b */ /* 0x000ff60003f02000 */
[----:B------:R-:W-:Y:S02]  /*3ff0*/  @!UPT UIADD3 URZ, UPT, UPT, URZ, URZ, URZ ;  /* 0x000000fffffff290 */ /* 0x000fe4000fffe0ff */
.L_x_73:
[----:B------:R-:W3:Y:S01]  /*4000*/  SYNCS.PHASECHK.TRANS64.TRYWAIT P2, [UR7+0x50], R12 ;  /* 0x0000500cff0075a7 */ /* 0x000ee20008041107 */
[----:B------:R-:W-:Y:S04]  /*4010*/  ELECT P4, URZ, PT ;  /* 0x0000000000ff782f */ /* 0x000fe80003880000 */
[----:B------:R-:W-:Y:S11]  /*4020*/  PLOP3.LUT P4, PT, P0, P4, PT, 0xf2, 0x2f ;  /* 0x00000000002f781c */ /* 0x000ff60000789e72 */
[----:B------:R-:W-:Y:S02]  /*4030*/  @!UPT UIADD3 URZ, UPT, UPT, URZ, URZ, URZ ;  /* 0x000000fffffff290 */ /* 0x000fe4000fffe0ff */
[----:B-1----:R-:W-:Y:S05]  /*4040*/  @!P4 IADD3 R21, P0, PT, R32, 0x580, RZ ;  /* 0x000005802015c810 */ /* 0x002fea0007f1e0ff */
[----:B------:R-:W-:Y:S01]  /*4050*/  @!P4 IMAD.X R20, RZ, RZ, R33, P0 ;  /* 0x000000ffff14c224 */ /* 0x000fe200000e0621 */
[----:B---3--:R-:W-:Y:S07]  /*4060*/  @!P2 BRA `(.L_x_74) ;  /* 0x0000003400c0a947 */ /* 0x008fee0003800000 */
.L_x_135:
[----:B------:R-:W3:Y:S01]  /*4070*/  LDC.64 R14, c[0x0][0xb10] ;  /* 0x0002c400ff0e7b82 */ /* 0x000ee20000000a00 */
[----:B------:R-:W-:Y:S01]  /*4080*/  @!P4 R2UR UR8, R20 ;  /* 0x000000001408c2ca */ /* 0x000fe200000e0000 */
[----:B------:R-:W-:Y:S01]  /*4090*/  VOTEU.ALL UP1, P4 ;  /* 0x0000000000ff7886 */ /* 0x000fe20002020000 */
[----:B------:R-:W-:Y:S01]  /*40a0*/  @!P4 R2UR UR9, R21 ;  /* 0x000000001509c2ca */ /* 0x000fe200000e0000 */
[----:B------:R-:W-:Y:S01]  /*40b0*/  UMOV UR10, 0x0 ;  /* 0x00000000000a7882 */ /* 0x000fe20000000000 */
[----:B------:R-:W-:Y:S03]  /*40c0*/  UMOV UR11, 0x10000000 ;  /* 0x10000000000b7882 */ /* 0x000fe60000000000 */
[----:B------:R-:W5:Y:S01]  /*40d0*/  LDC.64 R10, c[0x0][0xb18] ;  /* 0x0002c600ff0a7b82 */ /* 0x000f620000000a00 */
[----:B------:R-:W-:Y:S01]  /*40e0*/  @!UP1 UIADD3 UR16, UPT, UPT, UR7, 0x200, URZ ;  /* 0x0000020007109890 */ /* 0x000fe2000fffe0ff */
[----:B------:R-:W-:Y:S01]  /*40f0*/  @P3 SHF.R.U32.HI R28, RZ, 0x10, R25 ;  /* 0x00000010ff1c3819 */ /* 0x000fe20000011619 */
[----:B------:R-:W-:Y:S01]  /*4100*/  VOTEU.ALL UP1, P4 ;  /* 0x0000000000ff7886 */ /* 0x000fe20002020000 */
[----:B------:R-:W-:Y:S01]  /*4110*/  UMOV UR20, UR36 ;  /* 0x0000002400147c82 */ /* 0x000fe20008000000 */
[----:B------:R-:W-:Y:S03]  /*4120*/  VIADD R30, R30, 0x1 ;  /* 0x000000011e1e7836 */ /* 0x000fe60000000000 */
[----:B--2---:R-:W2:Y:S01]  /*4130*/  @!P1 LDC R0, c[0x0][0xb20] ;  /* 0x0002c800ff009b82 */ /* 0x004ea20000000800 */
[----:B------:R-:W-:Y:S01]  /*4140*/  IMAD.U32 R21, RZ, RZ, UR8 ;  /* 0x00000008ff157e24 */ /* 0x000fe2000f8e00ff */
[----:B------:R-:W-:Y:S06]  /*4150*/  UPRMT UR8, UR37, 0x654, UR17 ;  /* 0x0000065425087896 */ /* 0x000fec0008000011 */
[----:B-1----:R-:W1:Y:S01]  /*4160*/  @!P1 LDC R3, c[0x0][0xb0c] ;  /* 0x0002c300ff039b82 */ /* 0x002e620000000800 */
[----:B------:R-:W-:Y:S01]  /*4170*/  IMAD.U32 R20, RZ, RZ, UR9 ;  /* 0x00000009ff147e24 */ /* 0x000fe2000f8e00ff */
[----:B------:R-:W-:Y:S04]  /*4180*/  @!P4 R2UR UR15, R21 ;  /* 0x00000000150fc2ca */ /* 0x000fe800000e0000 */
[----:B------:R-:W-:Y:S01]  /*4190*/  @!P4 R2UR UR14, R20 ;  /* 0x00000000140ec2ca */ /* 0x000fe200000e0000 */
[----:B------:R-:W-:Y:S11]  /*41a0*/  @!P4 IMAD.MOV.U32 R20, RZ, RZ, 0x1000 ;  /* 0x00001000ff14c424 */ /* 0x000ff600078e00ff */
[----:B------:R-:W-:Y:S01]  /*41b0*/  @!UPT UIADD3 URZ, UPT, UPT, URZ, URZ, URZ ;  /* 0x000000fffffff290 */ /* 0x000fe2000fffe0ff */
[----:B------:R1:W-:Y:S01]  /*41c0*/  @!UP1 UTMALDG.3D [UR16], [UR14], desc[UR10] ;  /* 0x00000a100e0095b4 */ /* 0x0003e20008011000 */
[----:B------:R1:W-:Y:S02]  /*41d0*/  @!P4 SYNCS.ARRIVE.TRANS64.RED.A0TR RZ, [UR7+0x40], R20 ;  /* 0x00004014ffffc9a7 */ /* 0x0003e40008300407 */
[----:B-1----:R-:W-:Y:S01]  /*41e0*/  @!P1 ISETP.NE.AND P2, PT, R3, 0x1, PT ;  /* 0x000000010300980c */ /* 0x002fe20003f45270 */
[C---:B---3--:R-:W-:Y:S01]  /*41f0*/  @!P1 IMAD.HI.U32 R14, R13.reuse, R14, RZ ;  /* 0x0000000e0d0e9227 */ /* 0x048fe200078e00ff */
[----:B-----5:R-:W-:Y:S03]  /*4200*/  @!P1 ISETP.NE.AND P0, PT, R10, 0x1, PT ;  /* 0x000000010a00980c */ /* 0x020fe60003f05270 */
[C---:B------:R-:W-:Y:S01]  /*4210*/  @!P1 IMAD.HI.U32 R11, R8.reuse, R11, RZ ;  /* 0x0000000b080b9227 */ /* 0x040fe200078e00ff */
[----:B------:R-:W-:Y:S04]  /*4220*/  @!P1 SHF.R.U32.HI R14, RZ, R15, R14 ;  /* 0x0000000fff0e9219 */ /* 0x000fe8000001160e */
[----:B--2---:R-:W-:Y:S01]  /*4230*/  @!P1 SHF.R.U32.HI R9, RZ, R0, R11 ;  /* 0x00000000ff099219 */ /* 0x004fe2000001160b */
[----:B------:R-:W-:Y:S01]  /*4240*/  SYNCS.ARRIVE.TRANS64.RED.A1T0 RZ, [UR8], RZ ;  /* 0x000000ffffff79a7 */ /* 0x000fe20008100408 */
[----:B------:R-:W-:Y:S02]  /*4250*/  @!P1 SEL R14, R13, R14, !P2 ;  /* 0x0000000e0d0e9207 */ /* 0x000fe40005000000 */
[----:B------:R-:W-:Y:S01]  /*4260*/  @!P1 SEL R9, R8, R9, !P0 ;  /* 0x0000000908099207 */ /* 0x000fe20004000000 */
[----:B------:R-:W1:Y:S04]  /*4270*/  SYNCS.PHASECHK.TRANS64.TRYWAIT P5, [UR7+0x58], R12 ;  /* 0x0000580cff0075a7 */ /* 0x000e6800080a1107 */
[----:B------:R-:W-:Y:S02]  /*4280*/  @!P1 IMAD.IADD R0, R9, 0x1, -R14 ;  /* 0x0000000109009824 */ /* 0x000fe400078e0a0e */
[----:B------:R-:W-:Y:S02]  /*4290*/  @!P1 IMAD.IADD R9, R14, 0x1, -R9 ;  /* 0x000000010e099824 */ /* 0x000fe400078e0a09 */
[----:B------:R-:W-:Y:S02]  /*42a0*/  @!P1 IMAD R13, R0, R3, R13 ;  /* 0x00000003000d9224 */ /* 0x000fe400078e020d */
[----:B------:R-:W-:Y:S01]  /*42b0*/  @!P1 IMAD R8, R9, R10, R8 ;  /* 0x0000000a09089224 */ /* 0x000fe200078e0208 */
[----:B-1----:R-:W-:Y:S06]  /*42c0*/  @!P5 BRA `(.L_x_75) ;  /* 0x000000340040d947 */ /* 0x002fec0003800000 */
.L_x_137:
[----:B-1----:R-:W-:Y:S01]  /*42d0*/  @!P4 IADD3 R3, P0, PT, R32, 0x580, RZ ;  /* 0x000005802003c810 */ /* 0x002fe20007f1e0ff */
[----:B------:R-:W-:Y:S01]  /*42e0*/  VOTEU.ALL UP1, P4 ;  /* 0x0000000000ff7886 */ /* 0x000fe20002020000 */
[----:B------:R-:W-:Y:S01]  /*42f0*/  UMOV UR20, 0x0 ;  /* 0x0000000000147882 */ /* 0x000fe20000000000 */
[----:B------:R-:W-:Y:S01]  /*4300*/  UMOV UR21, 0x10000000 ;  /* 0x1000000000157882 */ /* 0x000fe20000000000 */
[----:B------:R-:W-:Y:S01]  /*4310*/  @!P4 R2UR UR9, R3 ;  /* 0x000000000309c2ca */ /* 0x000fe200000e0000 */
[----:B------:R-:W-:Y:S01]  /*4320*/  @!P4 IMAD.X R0, RZ, RZ, R33, P0 ;  /* 0x000000ffff00c224 */ /* 0x000fe200000e0621 */
[----:B------:R-:W-:Y:S01]  /*4330*/  @!UP1 UIADD3 UR10, UPT, UPT, UR18, 0x40, URZ ;  /* 0x00000040120a9890 */ /* 0x000fe2000fffe0ff */
[----:B------:R-:W-:Y:S01]  /*4340*/  ISETP.NE.AND P0, PT, R30, 0x2, PT ;  /* 0x000000021e00780c */ /* 0x000fe20003f05270 */
[----:B------:R-:W-:Y:S01]  /*4350*/  UMOV UR11, UR19 ;  /* 0x00000013000b7c82 */ /* 0x000fe20008000000 */
[----:B------:R-:W-:Y:S01]  /*4360*/  UMOV UR12, UR36 ;  /* 0x00000024000c7c82 */ /* 0x000fe20008000000 */
[----:B------:R-:W-:Y:S01]  /*4370*/  @!P4 R2UR UR8, R0 ;  /* 0x000000000008c2ca */ /* 0x000fe200000e0000 */
[----:B------:R-:W-:Y:S01]  /*4380*/  IMAD.IADD R20, R8, 0x1, R94 ;  /* 0x0000000108147824 */ /* 0x000fe200078e025e */
[----:B------:R-:W-:Y:S01]  /*4390*/  @P3 R2UR UR36, R28 ;  /* 0x000000001c2432ca */ /* 0x000fe200000e0000 */
[----:B------:R-:W-:Y:S01]  /*43a0*/  IMAD.IADD R21, R13, 0x1, R96 ;  /* 0x000000010d157824 */ /* 0x000fe200078e0260 */
[----:B------:R-:W-:Y:S02]  /*43b0*/  SEL R0, RZ, 0x1, P0 ;  /* 0x00000001ff007807 */ /* 0x000fe40000000000 */
[----:B------:R-:W-:Y:S01]  /*43c0*/  LOP3.LUT R31, R31, 0x1, RZ, 0x3c, !PT ;  /* 0x000000011f1f7812 */ /* 0x000fe200078e3cff */
[----:B------:R-:W-:Y:S01]  /*43d0*/  IMAD.U32 R10, RZ, RZ, UR9 ;  /* 0x00000009ff0a7e24 */ /* 0x000fe2000f8e00ff */
[----:B------:R-:W-:Y:S01]  /*43e0*/  @!UP1 UIADD3 UR9, UPT, UPT, UR7, 0x48, URZ ;  /* 0x0000004807099890 */ /* 0x000fe2000fffe0ff */
[----:B------:R-:W-:Y:S02]  /*43f0*/  LOP3.LUT R29, R29, R0, RZ, 0x3c, !PT ;  /* 0x000000001d1d7212 */ /* 0x000fe400078e3cff */
[----:B------:R-:W-:Y:S02]  /*4400*/  SEL R30, R30, RZ, P0 ;  /* 0x000000ff1e1e7207 */ /* 0x000fe40000000000 */
[----:B------:R-:W-:Y:S01]  /*4410*/  IMAD.U32 R11, RZ, RZ, UR8 ;  /* 0x00000008ff0b7e24 */ /* 0x000fe2000f8e00ff */
[----:B------:R-:W-:Y:S01]  /*4420*/  @!P4 R2UR UR14, R10 ;  /* 0x000000000a0ec2ca */ /* 0x000fe200000e0000 */
[----:B------:R-:W-:Y:S01]  /*4430*/  @!UP1 UIADD3 UR8, UPT, UPT, UR7, 0x1200, URZ ;  /* 0x0000120007089890 */ /* 0x000fe2000fffe0ff */
[----:B------:R-:W-:Y:S02]  /*4440*/  VOTEU.ALL UP1, P4 ;  /* 0x0000000000ff7886 */ /* 0x000fe40002020000 */
[----:B------:R-:W-:Y:S11]  /*4450*/  @!P4 R2UR UR15, R11 ;  /* 0x000000000b0fc2ca */ /* 0x000ff600000e0000 */
[----:B------:R-:W-:Y:S02]  /*4460*/  @!UPT UIADD3 URZ, UPT, UPT, URZ, URZ, URZ ;  /* 0x000000fffffff290 */ /* 0x000fe4000fffe0ff */
[----:B------:R2:W-:Y:S01]  /*4470*/  @!UP1 UTMALDG.3D [UR8], [UR14], desc[UR20] ;  /* 0x000014080e0095b4 */ /* 0x0005e20008011000 */
[----:B------:R2:W-:Y:S01]  /*4480*/  @!P4 SYNCS.ARRIVE.TRANS64.RED.A0TR RZ, [UR7+0x48], R23 ;  /* 0x00004817ffffc9a7 */ /* 0x0005e20008300407 */
[----:B------:R-:W-:Y:S01]  /*4490*/  UPLOP3.LUT UP1, UPT, UPT, UPT, UPT, 0x80, 0x8 ;  /* 0x000000000008789c */ /* 0x000fe20003f2f070 */
[----:B------:R-:W-:Y:S01]  /*44a0*/  SYNCS.ARRIVE.TRANS64.RED.A1T0 RZ, [UR13], RZ ;  /* 0x000000ffffff79a7 */ /* 0x000fe2000810040d */
[----:B------:R-:W-:Y:S09]  /*44b0*/  @P3 BRA `(.L_x_76) ;  /* 0xfffffff400503947 */ /* 0x000ff2000383ffff */
[----:B------:R-:W-:-:S04]  /*44c0*/  SHF.L.U32 R3, R31, 0x1f, RZ ;  /* 0x0000001f1f037819 */ /* 0x000fc800000006ff */
[----:B------:R-:W1:Y:S02]  /*44d0*/  SYNCS.PHASECHK.TRANS64.TRYWAIT P0, [UR7+0x50], R3 ;  /* 0x00005003ff0075a7 */ /* 0x000e640008001107 */
[----:B-1----:R-:W-:Y:S05]  /*44e0*/  @!P0 BRA `(.L_x_77) ;  /* 0x0000003000d08947 */ /* 0x002fea0003800000 */
.L_x_139:
[----:B-1----:R-:W-:-:S07]  /*44f0*/  MOV R0, UR7 ;  /* 0x0000000700007c02 */ /* 0x002fce0008000f00 */
.L_x_78:
[----:B-1----:R-:W-:-:S04]  /*4500*/  SHF.L.U32 R3, R31, 0x1f, RZ ;  /* 0x0000001f1f037819 */ /* 0x002fc800000006ff */
[----:B------:R1:W3:Y:S03]  /*4510*/  SYNCS.PHASECHK.TRANS64.TRYWAIT P0, [R0+URZ+0x58], R3 ;  /* 0x00005803000075a7 */ /* 0x0002e600080011ff */
[----:B---3--:R-:W-:Y:S05]  /*4520*/  @!P0 NANOSLEEP.SYNCS 0x989680 ;  /* 0x009896800000895d */ /* 0x008fea0003900000 */
[----:B------:R-:W3:Y:S02]  /*4530*/  @!P0 SYNCS.PHASECHK.TRANS64 P0, [R0+URZ+0x58], R3 ;  /* 0x00005803000085a7 */ /* 0x000ee400080010ff */
[----:B--23--:R-:W-:Y:S05]  /*4540*/  @P0 EXIT ;  /* 0x000000000000094d */ /* 0x00cfea0003800000 */
[----:B------:R-:W-:Y:S05]  /*4550*/  BRA `(.L_x_78) ;  /* 0xfffffffc00e87947 */ /* 0x000fea000383ffff */
.L_x_67:
[----:B------:R-:W-:-:S06]  /*4560*/  UISETP.GE.AND UP1, UPT, UR8, 0x4, UPT ;  /* 0x000000040800788c */ /* 0x000fcc000bf26270 */
[----:B------:R-:W-:-:S13]  /*4570*/  PLOP3.LUT P0, PT, PT, PT, UP1, 0x80, 0x8 ;  /* 0x000000000008781c */ /* 0x000fda0003f0f018 */
[----:B------:R-:W-:Y:S05]  /*4580*/  @!P0 EXIT ;  /* 0x000000000000894d */ /* 0x000fea0003800000 */
[----:B------:R-:W-:Y:S01]  /*4590*/  BAR.SYNC.DEFER_BLOCKING 0x6, 0xa0 ;  /* 0x0182800000007b1d */ /* 0x000fe20000010000 */
[C---:B------:R-:W-:Y:S01]  /*45a0*/  IMAD.SHL.U32 R7, R108.reuse, 0x40, RZ ;  /* 0x000000406c077824 */ /* 0x040fe200078e00ff */
[C---:B------:R-:W-:Y:S01]  /*45b0*/  LOP3.LUT R110, R108.reuse, 0x60, RZ, 0xc0, !PT ;  /* 0x000000606c6e7812 */ /* 0x040fe200078ec0ff */
[C---:B------:R-:W-:Y:S01]  /*45c0*/  IMAD.SHL.U32 R100, R108.reuse, 0x20, RZ ;  /* 0x000000206c647824 */ /* 0x040fe200078e00ff */
[----:B------:R-:W-:Y:S01]  /*45d0*/  CS2R R106, SRZ ;  /* 0x00000000006a7805 */ /* 0x000fe2000001ff00 */
[C---:B------:R-:W-:Y:S01]  /*45e0*/  IMAD.SHL.U32 R0, R108.reuse, 0x2, RZ ;  /* 0x000000026c007824 */ /* 0x040fe200078e00ff */
[----:B------:R-:W-:Y:S02]  /*45f0*/  UMOV UR49, 0x400 ;  /* 0x0000040000317882 */ /* 0x000fe40000000000 */
[----:B------:R-:W1:Y:S01]  /*4600*/  LDC R99, c[0x0][0x370] ;  /* 0x0000dc00ff637b82 */ /* 0x000e620000000800 */
[----:B------:R-:W-:Y:S01]  /*4610*/  ULEA UR49, UR37, UR49, 0x18 ;  /* 0x0000003125317291 */ /* 0x000fe2000f8ec0ff */
[----:B------:R-:W-:Y:S01]  /*4620*/  LOP3.LUT R5, R7, 0x180, RZ, 0xc0, !PT ;  /* 0x0000018007057812 */ /* 0x000fe200078ec0ff */
[----:B------:R-:W-:Y:S01]  /*4630*/  IMAD.U32 R46, R108, 0x10000, RZ ;  /* 0x000100006c2e7824 */ /* 0x000fe200078e00ff */
[----:B------:R-:W-:Y:S01]  /*4640*/  LOP3.LUT R100, R100, 0xc00, RZ, 0xc0, !PT ;  /* 0x00000c0064647812 */ /* 0x000fe200078ec0ff */
[----:B------:R-:W-:Y:S01]  /*4650*/  UIADD3 UR4, UPT, UPT, UR49, 0x2200, URZ ;  /* 0x0000220031047890 */ /* 0x000fe2000fffe0ff */
[----:B------:R-:W-:Y:S01]  /*4660*/  LOP3.LUT R0, R5, 0x20, R0, 0xf8, !PT ;  /* 0x0000002005007812 */ /* 0x000fe200078ef800 */
[----:B------:R-:W-:Y:S01]  /*4670*/  IMAD.SHL.U32 R5, R108, 0x8, RZ ;  /* 0x000000086c057824 */ /* 0x000fe200078e00ff */
[----:B------:R-:W2:Y:S01]  /*4680*/  LDC R42, c[0x0][0xb0c] ;  /* 0x0002c300ff2a7b82 */ /* 0x000ea20000000800 */
[----:B------:R-:W-:Y:S01]  /*4690*/  LOP3.LUT R100, R100, 0x40, R7, 0xf8, !PT ;  /* 0x0000004064647812 */ /* 0x000fe200078ef807 */
[----:B------:R-:W-:Y:S01]  /*46a0*/  IMAD.MOV.U32 R44, RZ, RZ, RZ ;  /* 0x000000ffff2c7224 */ /* 0x000fe200078e00ff */
[----:B------:R-:W-:Y:S01]  /*46b0*/  LOP3.LUT R46, R46, 0x600000, RZ, 0xc0, !PT ;  /* 0x006000002e2e7812 */ /* 0x000fe200078ec0ff */
[----:B------:R-:W-:Y:S01]  /*46c0*/  IMAD.MOV.U32 R112, RZ, RZ, RZ ;  /* 0x000000ffff707224 */ /* 0x000fe200078e00ff */
[----:B------:R-:W-:-:S02]  /*46d0*/  LOP3.LUT R108, R108, 0x2, RZ, 0xc0, !PT ;  /* 0x000000026c6c7812 */ /* 0x000fc400078ec0ff */
[----:B------:R-:W-:Y:S02]  /*46e0*/  CS2R R104, SRZ ;  /* 0x0000000000687805 */ /* 0x000fe4000001ff00 */
[----:B------:R-:W-:Y:S01]  /*46f0*/  LOP3.LUT R5, R0, 0x30, R5, 0x78, !PT ;  /* 0x0000003000057812 */ /* 0x000fe200078e7805 */
[----:B------:R-:W4:Y:S01]  /*4700*/  LDC R97, c[0x0][0xb20] ;  /* 0x0002c800ff617b82 */ /* 0x000f220000000800 */
[----:B------:R-:W3:Y:S01]  /*4710*/  LDS R3, [UR49+0x120] ;  /* 0x00012031ff037984 */ /* 0x000ee20008000800 */
[----:B------:R-:W-:Y:S01]  /*4720*/  LOP3.LUT R100, R100, 0x200, R7, 0xf8, !PT ;  /* 0x0000020064647812 */ /* 0x000fe200078ef807 */
[----:B------:R-:W-:Y:S01]  /*4730*/  IMAD.MOV R102, RZ, RZ, -R108 ;  /* 0x000000ffff667224 */ /* 0x000fe200078e0a6c */
[----:B------:R-:W1:Y:S01]  /*4740*/  LDCU.64 UR52, c[0x0][0x348] ;  /* 0x00006900ff3477ac */ /* 0x000e620008000a00 */
[----:B------:R-:W-:Y:S01]  /*4750*/  IMAD.U32 R109, RZ, RZ, UR4 ;  /* 0x00000004ff6d7e24 */ /* 0x000fe2000f8e00ff */
[----:B------:R-:W-:Y:S02]  /*4760*/  LOP3.LUT R100, R100, R5, RZ, 0xfc, !PT ;  /* 0x0000000564647212 */ /* 0x000fe400078efcff */
[----:B------:R-:W1:Y:S01]  /*4770*/  LDC R41, c[0x0][0xb30] ;  /* 0x0002cc00ff297b82 */ /* 0x000e620000000800 */
[----:B------:R-:W1:Y:S01]  /*4780*/  LDCU.64 UR38, c[0x0][0x888] ;  /* 0x00011100ff2677ac */ /* 0x000e620008000a00 */
[----:B------:R-:W1:Y:S06]  /*4790*/  LDCU.64 UR44, c[0x0][0x890] ;  /* 0x00011200ff2c77ac */ /* 0x000e6c0008000a00 */
[----:B------:R-:W1:Y:S01]  /*47a0*/  LDC.64 R92, c[0x0][0xb10] ;  /* 0x0002c400ff5c7b82 */ /* 0x000e620000000a00 */
[----:B------:R-:W-:-:S07]  /*47b0*/  UIADD3 UR48, UPT, UPT, UR49, 0x200, URZ ;  /* 0x0000020031307890 */ /* 0x000fce000fffe0ff */
[----:B------:R-:W1:Y:S08]  /*47c0*/  LDC.64 R38, c[0x0][0xb18] ;  /* 0x0002c600ff267b82 */ /* 0x000e700000000a00 */
[----:B------:R-:W1:Y:S08]  /*47d0*/  LDC.64 R36, c[0x0][0xb28] ;  /* 0x0002ca00ff247b82 */ /* 0x000e700000000a00 */
[----:B------:R-:W1:Y:S01]  /*47e0*/  LDC.64 R90, c[0x0][0x8b0] ;  /* 0x00022c00ff5a7b82 */ /* 0x000e620000000a00 */
[----:B---3--:R-:W-:-:S07]  /*47f0*/  IMAD.IADD R46, R3, 0x1, R46 ;  /* 0x00000001032e7824 */ /* 0x008fce00078e022e */
[----:B------:R-:W3:Y:S08]  /*4800*/  LDC.64 R88, c[0x0][0x8a8] ;  /* 0x00022a00ff587b82 */ /* 0x000ef00000000a00 */
[----:B--2-4-:R-:W1:Y:S02]  /*4810*/  LDC R98, c[0x0][0x374] ;  /* 0x0000dd00ff627b82 */ /* 0x014e640000000800 */
.L_x_104:
[----:B------:R-:W-:Y:S02]  /*4820*/  LEA R0, R112, UR49, 0x3 ;  /* 0x0000003170007c11 */ /* 0x000fe4000f8e18ff */
[----:B------:R-:W-:Y:S02]  /*4830*/  SHF.L.U32 R3, R106, 0x1f, RZ ;  /* 0x0000001f6a037819 */ /* 0x000fe400000006ff */
[----:B------:R-:W-:Y:S02]  /*4840*/  LEA R16, R112, UR49, 0x4 ;  /* 0x0000003170107c11 */ /* 0x000fe4000f8e20ff */
[----:B------:R-:W2:Y:S02]  /*4850*/  SYNCS.PHASECHK.TRANS64.TRYWAIT P0, [R0+URZ+0x70], R3 ;  /* 0x00007003000075a7 */ /* 0x000ea400080011ff */
[----:B-12---:R-:W-:Y:S05]  /*4860*/  @!P0 BRA `(.L_x_79) ;  /* 0x0000003000088947 */ /* 0x006fea0003800000 */
.L_x_140:
[----:B------:R-:W4:Y:S01]  /*4870*/  LDC.64 R12, c[0x0][0xb10] ;  /* 0x0002c400ff0c7b82 */ /* 0x000f220000000a00 */
[----:B------:R-:W3:Y:S01]  /*4880*/  LDS.128 R16, [R16+0x100] ;  /* 0x0001000010107984 */ /* 0x000ee20000000c00 */
[----:B-1----:R-:W-:Y:S01]  /*4890*/  ISETP.NE.AND P1, PT, R41, 0x1, PT ;  /* 0x000000012900780c */ /* 0x002fe20003f25270 */
[----:B--2---:R-:W-:Y:S01]  /*48a0*/  VIADD R0, R0, 0x80 ;  /* 0x0000008000007836 */ /* 0x004fe20000000000 */
[----:B------:R-:W-:Y:S04]  /*48b0*/  ISETP.GE.AND P0, PT, R40, 0x1, PT ;  /* 0x000000012800780c */ /* 0x000fe80003f06270 */
[----:B------:R-:W1:Y:S01]  /*48c0*/  LDC.64 R10, c[0x0][0xb18] ;  /* 0x0002c600ff0a7b82 */ /* 0x000e620000000a00 */
[----:B------:R-:W-:Y:S01]  /*48d0*/  PRMT R0, RZ, 0x654, R0 ;  /* 0x00000654ff007816 */ /* 0x000fe20000000000 */
[----:B------:R-:W-:Y:S01]  /*48e0*/  @!PT LDS RZ, [RZ] ;  /* 0x00000000fffff984 */ /* 0x000fe20000000800 */
[----:B------:R-:W-:Y:S01]  /*48f0*/  @!PT LDS RZ, [RZ] ;  /* 0x00000000fffff984 */ /* 0x000fe20000000800 */
[----:B------:R-:W-:Y:S01]  /*4900*/  @!PT LDS RZ, [RZ] ;  /* 0x00000000fffff984 */ /* 0x000fe20000000800 */
[----:B------:R-:W-:Y:S01]  /*4910*/  @!PT LDS RZ, [RZ] ;  /* 0x00000000fffff984 */ /* 0x000fe20000000800 */
[----:B------:R2:W-:Y:S06]  /*4920*/  MEMBAR.ALL.CTA ;  /* 0x0000000000007992 */ /* 0x0005ec0000008000 */
[----:B--2---:R-:W2:Y:S01]  /*4930*/  FENCE.VIEW.ASYNC.S ;  /* 0x00000000000073c6 */ /* 0x004ea20000000000 */
[----:B------:R-:W1:Y:S08]  /*4940*/  @!P1 LDC R14, c[0x0][0xb20] ;  /* 0x0002c800ff0e9b82 */ /* 0x000e700000000800 */
[----:B------:R-:W1:Y:S01]  /*4950*/  @!P1 LDC R9, c[0x0][0xb0c] ;  /* 0x0002c300ff099b82 */ /* 0x000e620000000800 */
[----:B--2---:R2:W-:Y:S01]  /*4960*/  SYNCS.ARRIVE.TRANS64.RED.A1T0 RZ, [R0+URZ], RZ ;  /* 0x000000ff00ff79a7 */ /* 0x0045e200081004ff */
[----:B---3--:R-:W-:Y:S04]  /*4970*/  LOP3.LUT P4, RZ, R18, 0x1, RZ, 0xc0, !PT ;  /* 0x0000000112ff7812 */ /* 0x008fe8000788c0ff */
[----:B------:R-:W-:Y:S09]  /*4980*/  P2R R111, PR, RZ, 0x10 ;  /* 0x00000010ff6f7803 */ /* 0x000ff20000000000 */
[----:B------:R-:W-:Y:S02]  /*4990*/  @P4 MOV R45, R16 ;  /* 0x00000010002d4202 */ /* 0x000fe40000000f00 */
[----:B------:R-:W-:Y:S01]  /*49a0*/  @P4 LOP3.LUT R43, R17, 0xffff, RZ, 0xc0, !PT ;  /* 0x0000ffff112b4812 */ /* 0x000fe200078ec0ff */
[----:B--2-4-:R-:W-:Y:S06]  /*49b0*/  @!P0 BRA `(.L_x_80) ;  /* 0x0000000000a48947 */ /* 0x014fec0003800000 */
[----:B------:R-:W-:Y:S01]  /*49c0*/  IMAD.HI.U32 R24, R98, R39, RZ ;  /* 0x0000002762187227 */ /* 0x000fe200078e00ff */
[----:B------:R-:W-:Y:S02]  /*49d0*/  ISETP.NE.AND P0, PT, R38, 0x1, PT ;  /* 0x000000012600780c */ /* 0x000fe40003f05270 */
[----:B------:R-:W-:Y:S01]  /*49e0*/  ISETP.NE.AND P2, PT, R40, 0x1, PT ;  /* 0x000000012800780c */ /* 0x000fe20003f45270 */
[-C--:B------:R-:W-:Y:S01]  /*49f0*/  IMAD.HI.U32 R22, R99, R92.reuse, RZ ;  /* 0x0000005c63167227 */ /* 0x080fe200078e00ff */
[----:B------:R-:W-:Y:S02]  /*4a00*/  SHF.R.U32.HI R23, RZ, R97, R24 ;  /* 0x00000061ff177219 */ /* 0x000fe40000011618 */
[----:B------:R-:W-:Y:S01]  /*4a10*/  ISETP.NE.AND P3, PT, R42, 0x1, PT ;  /* 0x000000012a00780c */ /* 0x000fe20003f65270 */
[----:B------:R-:W-:Y:S01]  /*4a20*/  IMAD.HI.U32 R28, R43, R39, RZ ;  /* 0x000000272b1c7227 */ /* 0x000fe200078e00ff */
[----:B------:R-:W-:Y:S02]  /*4a30*/  SHF.R.U32.HI R22, RZ, R93, R22 ;  /* 0x0000005dff167219 */ /* 0x000fe40000011616 */
[----:B------:R-:W-:Y:S01]  /*4a40*/  SEL R3, R98, R23, !P0 ;  /* 0x0000001762037207 */ /* 0x000fe20004000000 */
[----:B------:R-:W-:Y:S01]  /*4a50*/  IMAD.HI.U32 R26, R45, R92, RZ ;  /* 0x0000005c2d1a7227 */ /* 0x000fe200078e00ff */
[----:B------:R-:W-:Y:S03]  /*4a60*/  SEL R7, R99, R22, !P3 ;  /* 0x0000001663077207 */ /* 0x000fe60005800000 */
[-C--:B------:R-:W-:Y:S01]  /*4a70*/  IMAD.HI.U32 R22, R3, R36.reuse, RZ ;  /* 0x0000002403167227 */ /* 0x080fe200078e00ff */
[----:B------:R-:W-:Y:S03]  /*4a80*/  SHF.R.U32.HI R26, RZ, R93, R26 ;  /* 0x0000005dff1a7219 */ /* 0x000fe6000001161a */
[----:B------:R-:W-:Y:S01]  /*4a90*/  IMAD.HI.U32 R24, R7, R36, RZ ;  /* 0x0000002407187227 */ /* 0x000fe200078e00ff */
[----:B------:R-:W-:Y:S02]  /*4aa0*/  @P2 SHF.R.U32.HI R3, RZ, R37, R22 ;  /* 0x00000025ff032219 */ /* 0x000fe40000011616 */
[----:B------:R-:W-:Y:S02]  /*4ab0*/  SHF.R.U32.HI R22, RZ, R97, R28 ;  /* 0x00000061ff167219 */ /* 0x000fe4000001161c */
[----:B------:R-:W-:Y:S01]  /*4ac0*/  @P2 SHF.R.U32.HI R7, RZ, R37, R24 ;  /* 0x00000025ff072219 */ /* 0x000fe20000011618 */
[C---:B------:R-:W-:Y:S01]  /*4ad0*/  IMAD R2, R40.reuse, R3, RZ ;  /* 0x0000000328027224 */ /* 0x040fe200078e02ff */
[----:B------:R-:W-:Y:S02]  /*4ae0*/  SEL R5, R43, R22, !P0 ;  /* 0x000000162b057207 */ /* 0x000fe40004000000 */
[----:B------:R-:W-:Y:S01]  /*4af0*/  SEL R3, R45, R26, !P3 ;  /* 0x0000001a2d037207 */ /* 0x000fe20005800000 */
[----:B------:R-:W-:Y:S01]  /*4b00*/  IMAD R4, R40, R7, RZ ;  /* 0x0000000728047224 */ /* 0x000fe200078e02ff */
[C---:B------:R-:W-:Y:S01]  /*4b10*/  ISETP.GE.AND P0, PT, R5.reuse, R2, PT ;  /* 0x000000020500720c */ /* 0x040fe20003f06270 */
[----:B------:R-:W-:Y:S03]  /*4b20*/  IMAD.HI.U32 R6, R5, R36, RZ ;  /* 0x0000002405067227 */ /* 0x000fe600078e00ff */
[----:B------:R-:W-:Y:S01]  /*4b30*/  ISETP.GE.OR P0, PT, R3, R4, P0 ;  /* 0x000000040300720c */ /* 0x000fe20000706670 */
[----:B------:R-:W-:Y:S01]  /*4b40*/  IMAD.MOV R4, RZ, RZ, -R3 ;  /* 0x000000ffff047224 */ /* 0x000fe200078e0a03 */
[-C--:B------:R-:W-:Y:S03]  /*4b50*/  SHF.R.U32.HI R6, RZ, R37.reuse, R6 ;  /* 0x00000025ff067219 */ /* 0x080fe60000011606 */
[----:B------:R-:W-:Y:S01]  /*4b60*/  IMAD R45, R42, R4, R45 ;  /* 0x000000042a2d7224 */ /* 0x000fe200078e022d */
[----:B------:R-:W-:Y:S05]  /*4b70*/  SEL R15, R5, R6, !P2 ;  /* 0x00000006050f7207 */ /* 0x000fea0005000000 */
[----:B------:R-:W-:Y:S02]  /*4b80*/  IMAD.MOV R6, RZ, RZ, -R15 ;  /* 0x000000ffff067224 */ /* 0x000fe400078e0a0f */
[C---:B------:R-:W-:Y:S04]  /*4b90*/  @!P0 IMAD.HI.U32 R2, R3.reuse, R36, RZ ;  /* 0x0000002403028227 */ /* 0x040fe800078e00ff */
[----:B------:R-:W-:Y:S01]  /*4ba0*/  IMAD R6, R40, R6, R5 ;  /* 0x0000000628067224 */ /* 0x000fe200078e0205 */
[----:B------:R-:W-:Y:S04]  /*4bb0*/  @!P0 SHF.R.U32.HI R2, RZ, R37, R2 ;  /* 0x00000025ff028219 */ /* 0x000fe80000011602 */
[----:B------:R-:W-:Y:S02]  /*4bc0*/  @!P0 SEL R0, R3, R2, !P2 ;  /* 0x0000000203008207 */ /* 0x000fe40005000000 */
[----:B------:R-:W-:Y:S02]  /*4bd0*/  IADD3 R2, PT, PT, -R5, RZ, RZ ;  /* 0x000000ff05027210 */ /* 0x000fe40007ffe1ff */
[----:B------:R-:W-:Y:S01]  /*4be0*/  @!P0 IADD3 R8, PT, PT, R15, -R0, RZ ;  /* 0x800000000f088210 */ /* 0x000fe20007ffe0ff */
[----:B------:R-:W-:Y:S02]  /*4bf0*/  @!P0 IMAD R0, R7, R6, R0 ;  /* 0x0000000607008224 */ /* 0x000fe400078e0200 */
[----:B------:R-:W-:Y:S02]  /*4c00*/  IMAD R43, R38, R2, R43 ;  /* 0x00000002262b7224 */ /* 0x000fe400078e022b */
[----:B------:R-:W-:Y:S02]  /*4c10*/  @!P0 IMAD R5, R8, R40, R3 ;  /* 0x0000002808058224 */ /* 0x000fe400078e0203 */
[----:B------:R-:W-:Y:S04]  /*4c20*/  @!P0 IMAD.MOV.U32 R3, RZ, RZ, R0 ;  /* 0x000000ffff038224 */ /* 0x000fe800078e0000 */
[----:B------:R-:W-:Y:S02]  /*4c30*/  IMAD R45, R3, R42, R45 ;  /* 0x0000002a032d7224 */ /* 0x000fe400078e022d */
[----:B------:R-:W-:Y:S07]  /*4c40*/  IMAD R43, R5, R38, R43 ;  /* 0x00000026052b7224 */ /* 0x000fee00078e022b */
.L_x_80:
[----:B-1----:R-:W-:Y:S01]  /*4c50*/  @!P1 ISETP.NE.AND P0, PT, R10, 0x1, PT ;  /* 0x000000010a00980c */ /* 0x002fe20003f05270 */
[----:B------:R-:W-:Y:S01]  /*4c60*/  @!P1 IMAD.HI.U32 R0, R45, R12, RZ ;  /* 0x0000000c2d009227 */ /* 0x000fe200078e00ff */
[----:B------:R-:W-:Y:S01]  /*4c70*/  @!P1 ISETP.NE.AND P2, PT, R9, 0x1, PT ;  /* 0x000000010900980c */ /* 0x000fe20003f45270 */
[----:B------:R-:W-:Y:S01]  /*4c80*/  ULOP3.LUT UP0, URZ, UR48, 0x1b0, URZ, 0xc0, !UPT ;  /* 0x000001b030ff7892 */ /* 0x000fe2000f80c0ff */
[----:B------:R-:W-:Y:S01]  /*4c90*/  R2UR UR42, R21 ;  /* 0x00000000152a72ca */ /* 0x000fe200000e0000 */
[----:B------:R-:W-:Y:S01]  /*4ca0*/  @!P1 IMAD.HI.U32 R3, R43, R11, RZ ;  /* 0x0000000b2b039227 */ /* 0x000fe200078e00ff */
[----:B------:R-:W-:Y:S02]  /*4cb0*/  @!P1 SHF.R.U32.HI R0, RZ, R13, R0 ;  /* 0x0000000dff009219 */ /* 0x000fe40000011600 */
[----:B------:R-:W-:Y:S01]  /*4cc0*/  R2UR UR41, R20 ;  /* 0x00000000142972ca */ /* 0x000fe200000e0000 */
[----:B------:R-:W-:Y:S01]  /*4cd0*/  VIADD R112, R112, 0x1 ;  /* 0x0000000170707836 */ /* 0x000fe20000000000 */
[----:B------:R-:W-:Y:S02]  /*4ce0*/  @!P1 SHF.R.U32.HI R2, RZ, R14, R3 ;  /* 0x0000000eff029219 */ /* 0x000fe40000011603 */
[----:B------:R-:W-:Y:S02]  /*4cf0*/  @!P1 SEL R3, R45, R0, !P2 ;  /* 0x000000002d039207 */ /* 0x000fe40005000000 */
[----:B------:R-:W-:Y:S02]  /*4d00*/  @!P1 SEL R2, R43, R2, !P0 ;  /* 0x000000022b029207 */ /* 0x000fe40004000000 */
[----:B------:R-:W-:Y:S01]  /*4d10*/  @P4 SHF.R.U32.HI R103, RZ, 0x10, R17 ;  /* 0x00000010ff674819 */ /* 0x000fe20000011611 */
[----:B------:R-:W-:Y:S02]  /*4d20*/  USHF.L.U32 UR42, UR42, 0x6, URZ ;  /* 0x000000062a2a7899 */ /* 0x000fe400080006ff */
[----:B------:R-:W-:Y:S02]  /*4d30*/  @!P1 IMAD.IADD R0, R2, 0x1, -R3 ;  /* 0x0000000102009824 */ /* 0x000fe400078e0a03 */
[----:B------:R-:W-:Y:S01]  /*4d40*/  @!P1 IMAD.IADD R2, R3, 0x1, -R2 ;  /* 0x0000000103029824 */ /* 0x000fe200078e0a02 */
[----:B------:R-:W-:Y:S01]  /*4d50*/  USHF.L.U32 UR41, UR41, 0x7, URZ ;  /* 0x0000000729297899 */ /* 0x000fe200080006ff */
[----:B------:R-:W-:Y:S02]  /*4d60*/  @!P1 IMAD R45, R0, R9, R45 ;  /* 0x00000009002d9224 */ /* 0x000fe400078e022d */
[----:B------:R-:W-:Y:S01]  /*4d70*/  @!P1 IMAD R43, R2, R10, R43 ;  /* 0x0000000a022b9224 */ /* 0x000fe200078e022b */
[----:B------:R-:W-:Y:S08]  /*4d80*/  BRA.U !UP0, `(.L_x_81) ;  /* 0x0000000108407547 */ /* 0x000ff0000b800000 */
[----:B------:R-:W1:Y:S01]  /*4d90*/  LDCU.64 UR8, c[0x4][0x80] ;  /* 0x01001000ff0877ac */ /* 0x000e620008000a00 */
[----:B------:R-:W-:Y:S01]  /*4da0*/  MOV R3, 0x0 ;  /* 0x0000000000037802 */ /* 0x000fe20000000f00 */
[----:B------:R-:W-:Y:S02]  /*4db0*/  HFMA2 R12, -RZ, RZ, 0, 5.9604644775390625e-08 ;  /* 0x00000001ff0c7431 */ /* 0x000fe400000001ff */
[----:B------:R-:W-:Y:S02]  /*4dc0*/  IMAD.MOV.U32 R8, RZ, RZ, 0x70 ;  /* 0x00000070ff087424 */ /* 0x000fe400078e00ff */
[----:B------:R-:W-:Y:S01]  /*4dd0*/  IMAD.MOV.U32 R13, RZ, RZ, RZ ;  /* 0x000000ffff0d7224 */ /* 0x000fe200078e00ff */
[----:B------:R-:W2:Y:S01]  /*4de0*/  LDCU.64 UR6, c[0x4][0x88] ;  /* 0x01001100ff0677ac */ /* 0x000ea20008000a00 */
[----:B------:R-:W3:Y:S01]  /*4df0*/  LDC.64 R2, c[0x4][R3] ;  /* 0x0100000003027b82 */ /* 0x000ee20000000a00 */
[----:B------:R-:W4:Y:S01]  /*4e00*/  LDCU.64 UR4, c[0x4][0x8] ;  /* 0x01000100ff0477ac */ /* 0x000f220008000a00 */
[----:B-1----:R-:W-:Y:S01]  /*4e10*/  MOV R5, UR9 ;  /* 0x0000000900057c02 */ /* 0x002fe20008000f00 */
[----:B------:R-:W-:Y:S01]  /*4e20*/  IMAD.U32 R4, RZ, RZ, UR8 ;  /* 0x00000008ff047e24 */ /* 0x000fe2000f8e00ff */
[----:B--2---:R-:W-:Y:S01]  /*4e30*/  MOV R7, UR7 ;  /* 0x0000000700077c02 */ /* 0x004fe20008000f00 */
[----:B------:R-:W-:Y:S01]  /*4e40*/  IMAD.U32 R6, RZ, RZ, UR6 ;  /* 0x00000006ff067e24 */ /* 0x000fe2000f8e00ff */
[----:B----4-:R-:W-:Y:S01]  /*4e50*/  MOV R11, UR5 ;  /* 0x00000005000b7c02 */ /* 0x010fe20008000f00 */
[----:B------:R-:W-:Y:S02]  /*4e60*/  IMAD.U32 R10, RZ, RZ, UR4 ;  /* 0x00000004ff0a7e24 */ /* 0x000fe4000f8e00ff */
[----:B------:R-:W-:Y:S07]  /*4e70*/  LEPC R20, `(.L_x_81) ;  /* 0x000000001014794e */ /* 0x000fee0000000000 */
[----:B---3-5:R-:W-:Y:S05]  /*4e80*/  CALL.ABS.NOINC R2 ;  /* 0x0000000002007343 */ /* 0x028fea0003c00000 */
.L_x_81:
[----:B------:R-:W-:Y:S01]  /*4e90*/  LOP3.LUT P0, RZ, R109, 0x1b0, RZ, 0xc0, !PT ;  /* 0x000001b06dff7812 */ /* 0x000fe2000780c0ff */
[----:B------:R-:W-:Y:S11]  /*4ea0*/  BSSY.RECONVERGENT B6, `(.L_x_82) ;  /* 0x0000013000067945 */ /* 0x000ff60003800200 */
[----:B------:R-:W-:Y:S01]  /*4eb0*/  @!UPT UIADD3 URZ, UPT, UPT, URZ, URZ, URZ ;  /* 0x000000fffffff290 */ /* 0x000fe2000fffe0ff */
[----:B------:R-:W-:Y:S05]  /*4ec0*/  @!P0 BRA `(.L_x_83) ;  /* 0x0000000000408947 */ /* 0x000fea0003800000 */
        /* <DEDUP_REMOVED lines=16> */
.L_x_83:
[----:B------:R-:W-:Y:S05]  /*4fd0*/  BSYNC.RECONVERGENT B6 ;  /* 0x0000000000067941 */ /* 0x000fea0003800200 */
.L_x_82:
[----:B------:R-:W-:Y:S01]  /*4fe0*/  ISETP.NE.U32.AND P4, PT, R90, RZ, PT ;  /* 0x000000ff5a00720c */ /* 0x000fe20003f85070 */
[----:B------:R-:W-:Y:S01]  /*4ff0*/  UISETP.NE.AND UP2, UPT, UR50, URZ, UPT ;  /* 0x000000ff3200728c */ /* 0x000fe2000bf45270 */
[----:B------:R-:W-:Y:S01]  /*5000*/  ISETP.NE.U32.AND P2, PT, RZ, UR38, PT ;  /* 0x00000026ff007c0c */ /* 0x000fe2000bf45070 */
[----:B------:R-:W-:Y:S01]  /*5010*/  UISETP.NE.U32.AND UP1, UPT, UR44, URZ, UPT ;  /* 0x000000ff2c00728c */ /* 0x000fe2000bf25070 */
[----:B------:R-:W-:Y:S01]  /*5020*/  ISETP.NE.AND.EX P4, PT, R91, RZ, PT, P4 ;  /* 0x000000ff5b00720c */ /* 0x000fe20003f85340 */
[----:B------:R-:W-:Y:S01]  /*5030*/  UPLOP3.LUT UP0, UPT, UPT, UPT, UPT, 0x40, 0x4 ;  /* 0x000000000004789c */ /* 0x000fe20003f0e870 */
[----:B------:R-:W-:Y:S01]  /*5040*/  ISETP.NE.AND.EX P2, PT, RZ, UR39, PT, P2 ;  /* 0x00000027ff007c0c */ /* 0x000fe2000bf45320 */
[----:B------:R-:W-:Y:S01]  /*5050*/  UISETP.NE.AND.EX UP1, UPT, UR45, URZ, UPT, UP1 ;  /* 0x000000ff2d00728c */ /* 0x000fe2000bf25310 */
[----:B------:R-:W-:Y:S04]  /*5060*/  PLOP3.LUT P1, PT, PT, PT, UP2, 0x80, 0x8 ;  /* 0x000000000008781c */ /* 0x000fe80003f2f028 */
[----:B------:R-:W-:Y:S06]  /*5070*/  @UP2 UPLOP3.LUT UP0, UPT, UPT, UPT, UP1, 0x80, 0x8 ;  /* 0x000000000008289c */ /* 0x000fec0003f0f010 */
[----:B------:R-:W-:Y:S01]  /*5080*/  PLOP3.LUT P0, PT, PT, PT, UP0, 0x80, 0x8 ;  /* 0x000000000008781c */ /* 0x000fe20003f0f008 */
[----:B------:R-:W-:Y:S01]  /*5090*/  @!UPT UIADD3 URZ, UPT, UPT, URZ, URZ, URZ ;  /* 0x000000fffffff290 */ /* 0x000fe2000fffe0ff */
[----:B------:R-:W-:Y:S11]  /*50a0*/  BRA.U !UP1, `(.L_x_84) ;  /* 0x0000000109387547 */ /* 0x000ff6000b800000 */
[----:B------:R-:W-:Y:S01]  /*50b0*/  UISETP.NE.U32.AND UP0, UPT, UR38, URZ, UPT ;  /* 0x000000ff2600728c */ /* 0x000fe2000bf05070 */
[----:B------:R-:W-:Y:S02]  /*50c0*/  HFMA2 R0, -RZ, RZ, 0, 5.9604644775390625e-08 ;  /* 0x00000001ff007431 */ /* 0x000fe400000001ff */
[----:B------:R-:W-:Y:S01]  /*50d0*/  IMAD.MOV.U32 R95, RZ, RZ, 0x1 ;  /* 0x00000001ff5f7424 */ /* 0x000fe200078e00ff */
[----:B------:R-:W-:Y:S06]  /*50e0*/  UISETP.NE.AND.EX UP0, UPT, UR39, URZ, UPT, UP0 ;  /* 0x000000ff2700728c */ /* 0x000fec000bf05300 */
[----:B------:R-:W-:Y:S05]  /*50f0*/  PLOP3.LUT P3, PT, PT, PT, UP0, 0x80, 0x8 ;  /* 0x000000000008781c */ /* 0x000fea0003f6f008 */
[----:B------:R-:W1:Y:S01]  /*5100*/  @UP0 LDCU.64 UR6, c[0x0][0x888] ;  /* 0x00011100ff0607ac */ /* 0x000e620008000a00 */
[----:B------:R-:W-:Y:S07]  /*5110*/  @UP0 UIMAD UR4, UR36, UR44, URZ ;  /* 0x0000002c240402a4 */ /* 0x000fee000f8e02ff */
[----:B------:R-:W-:Y:S01]  /*5120*/  @!P3 PRMT R95, R0, 0x7610, R95 ;  /* 0x00007610005fb816 */ /* 0x000fe2000000005f */
[----:B-1----:R-:W-:Y:S03]  /*5130*/  @UP0 UIMAD.WIDE UR6, UR4, 0x4, UR6 ;  /* 0x00000004040608a5 */ /* 0x002fe6000f8e0206 */
[----:B------:R-:W1:Y:S03]  /*5140*/  @!UP0 LDCU UR4, c[0x0][0x880] ;  /* 0x00011000ff0487ac */ /* 0x000e660008000800 */
[----:B------:R-:W-:Y:S01]  /*5150*/  IMAD.U32 R2, RZ, RZ, UR6 ;  /* 0x00000006ff027e24 */ /* 0x000fe2000f8e00ff */
[----:B------:R-:W-:Y:S05]  /*5160*/  MOV R3, UR7 ;  /* 0x0000000700037c02 */ /* 0x000fea0008000f00 */
[----:B-----5:R2:W5:Y:S02]  /*5170*/  @P3 LDG.E R49, desc[UR46][R2.64] ;  /* 0x0000002e02313981 */ /* 0x020564000c1e1900 */
[----:B-12---:R-:W-:Y:S02]  /*5180*/  @!P3 IMAD.U32 R49, RZ, RZ, UR4 ;  /* 0x00000004ff31be24 */ /* 0x006fe4000f8e00ff */
.L_x_84:
[----:B------:R-:W-:Y:S05]  /*5190*/  @!P4 BRA `(.L_x_85) ;  /* 0x000000000020c947 */ /* 0x000fea0003800000 */
[----:B------:R-:W-:Y:S04]  /*51a0*/  ISETP.NE.U32.AND P3, PT, R88, RZ, PT ;  /* 0x000000ff5800720c */ /* 0x000fe80003f65070 */
[----:B------:R-:W-:Y:S11]  /*51b0*/  ISETP.NE.AND.EX P3, PT, R89, RZ, PT, P3 ;  /* 0x000000ff5900720c */ /* 0x000ff60003f65330 */
[----:B------:R-:W-:Y:S02]  /*51c0*/  @!UPT UIADD3 URZ, UPT, UPT, URZ, URZ, URZ ;  /* 0x000000fffffff290 */ /* 0x000fe4000fffe0ff */
[----:B------:R-:W1:Y:S01]  /*51d0*/  @P3 LDC.64 R2, c[0x0][0x8a8] ;  /* 0x00022a00ff023b82 */ /* 0x000e620000000a00 */
[----:B------:R-:W-:Y:S04]  /*51e0*/  @P3 IMAD R0, R90, UR36, RZ ;  /* 0x000000245a003c24 */ /* 0x000fe8000f8e02ff */
[----:B-1----:R-:W-:Y:S05]  /*51f0*/  @P3 IMAD.WIDE R2, R0, 0x4, R2 ;  /* 0x0000000400023825 */ /* 0x002fea00078e0202 */
[----:B-----5:R1:W5:Y:S02]  /*5200*/  @P3 LDG.E R47, desc[UR46][R2.64] ;  /* 0x0000002e022f3981 */ /* 0x020364000c1e1900 */
[----:B-1----:R-:W2:Y:S02]  /*5210*/  @!P3 LDC R47, c[0x0][0x8a0] ;  /* 0x00022800ff2fbb82 */ /* 0x002ea40000000800 */
.L_x_85:
[----:B-----5:R-:W-:Y:S01]  /*5220*/  FSETP.NEU.AND P4, PT, R49, RZ, PT ;  /* 0x000000ff3100720b */ /* 0x020fe20003f8d000 */
[----:B------:R-:W-:Y:S01]  /*5230*/  BSSY B1, `(.L_x_86) ;  /* 0x0000042000017945 */ /* 0x000fe20003800000 */
[----:B------:R-:W-:Y:S01]  /*5240*/  SEL R7, RZ, 0xffffffff, P2 ;  /* 0xffffffffff077807 */ /* 0x000fe20001000000 */
[----:B------:R-:W-:Y:S01]  /*5250*/  IMAD.MOV.U32 R115, RZ, RZ, 0x1 ;  /* 0x00000001ff737424 */ /* 0x000fe200078e00ff */
[----:B------:R-:W-:Y:S02]  /*5260*/  LOP3.LUT P3, RZ, R95, 0xff, RZ, 0xc0, !PT ;  /* 0x000000ff5fff7812 */ /* 0x000fe4000786c0ff */
[----:B------:R-:W-:Y:S02]  /*5270*/  CS2R R86, SRZ ;  /* 0x0000000000567805 */ /* 0x000fe4000001ff00 */
[----:B------:R-:W-:Y:S02]  /*5280*/  @P1 SEL R4, RZ, 0xffffffff, P4 ;  /* 0xffffffffff041807 */ /* 0x000fe40002000000 */
[----:B------:R-:W-:Y:S02]  /*5290*/  CS2R R84, SRZ ;  /* 0x0000000000547805 */ /* 0x000fe4000001ff00 */
[----:B------:R-:W-:Y:S02]  /*52a0*/  LEA R0, R105, UR49, 0x3 ;  /* 0x0000003169007c11 */ /* 0x000fe4000f8e18ff */
[----:B------:R-:W-:Y:S02]  /*52b0*/  CS2R R82, SRZ ;  /* 0x0000000000527805 */ /* 0x000fe4000001ff00 */
[----:B------:R-:W-:Y:S02]  /*52c0*/  @P0 SEL R4, R7, R4, !P3 ;  /* 0x0000000407040207 */ /* 0x000fe40005800000 */
[----:B------:R-:W-:Y:S02]  /*52d0*/  CS2R R80, SRZ ;  /* 0x0000000000507805 */ /* 0x000fe4000001ff00 */
[----:B------:R-:W-:Y:S02]  /*52e0*/  LEA R113, R44, UR49, 0x3 ;  /* 0x000000312c717c11 */ /* 0x000fe4000f8e18ff */
[----:B------:R-:W-:Y:S02]  /*52f0*/  @P1 LOP3.LUT R4, R4, 0x1, RZ, 0xc0, !PT ;  /* 0x0000000104041812 */ /* 0x000fe400078ec0ff */
[----:B------:R-:W-:Y:S02]  /*5300*/  SHF.L.U32 R2, R107, 0x1f, RZ ;  /* 0x0000001f6b027819 */ /* 0x000fe400000006ff */
[----:B------:R-:W-:Y:S02]  /*5310*/  ISETP.NE.U32.OR P6, PT, R4, 0x1, !P1 ;  /* 0x000000010400780c */ /* 0x000fe40004fc5470 */
[----:B------:R-:W-:Y:S02]  /*5320*/  PLOP3.LUT P2, PT, PT, PT, UP1, 0x80, 0x8 ;  /* 0x000000000008781c */ /* 0x000fe40003f4f018 */
[----:B------:R-:W-:Y:S02]  /*5330*/  LEA.HI R5, R44, R44, RZ, 0x1 ;  /* 0x0000002c2c057211 */ /* 0x000fe400078f08ff */
[----:B------:R-:W-:Y:S02]  /*5340*/  SEL R4, RZ, 0xffffffff, P4 ;  /* 0xffffffffff047807 */ /* 0x000fe40002000000 */
[----:B------:R-:W-:Y:S01]  /*5350*/  P2R R114, PR, RZ, 0x40 ;  /* 0x00000040ff727803 */ /* 0x000fe20000000000 */
[C---:B------:R-:W-:Y:S01]  /*5360*/  IMAD.SHL.U32 R3, R5.reuse, 0x40, RZ ;  /* 0x0000004005037824 */ /* 0x040fe200078e00ff */
[----:B------:R-:W-:Y:S03]  /*5370*/  LOP3.LUT R5, R5, 0xffe, RZ, 0xc0, !PT ;  /* 0x00000ffe05057812 */ /* 0x000fe600078ec0ff */
[----:B------:R-:W-:Y:S02]  /*5380*/  @P6 SHF.L.U32 R9, R104, 0x1f, RZ ;  /* 0x0000001f68096819 */ /* 0x000fe400000006ff */
[----:B------:R-:W-:Y:S01]  /*5390*/  @P2 SEL R4, R7, R4, !P3 ;  /* 0x0000000407042207 */ /* 0x000fe20005800000 */
[----:B------:R-:W-:Y:S01]  /*53a0*/  IMAD.IADD R48, R44, 0x1, -R5 ;  /* 0x000000012c307824 */ /* 0x000fe200078e0a05 */
[----:B------:R-:W1:Y:S01]  /*53b0*/  @P6 SYNCS.PHASECHK.TRANS64.TRYWAIT P1, [R0+URZ+0x40], R9 ;  /* 0x00004009000065a7 */ /* 0x000e6200080211ff */
[----:B------:R-:W-:Y:S02]  /*53c0*/  LOP3.LUT R3, R3, 0xffffff80, RZ, 0xc0, !PT ;  /* 0xffffff8003037812 */ /* 0x000fe400078ec0ff */
[----:B------:R-:W-:Y:S03]  /*53d0*/  LOP3.LUT R4, R4, 0x1, RZ, 0xc0, !PT ;  /* 0x0000000104047812 */ /* 0x000fe600078ec0ff */
[----:B------:R-:W-:Y:S01]  /*53e0*/  IMAD.IADD R3, R46, 0x1, R3 ;  /* 0x000000012e037824 */ /* 0x000fe200078e0203 */
[----:B------:R-:W-:Y:S03]  /*53f0*/  ISETP.NE.U32.AND P5, PT, R4, 0x1, PT ;  /* 0x000000010400780c */ /* 0x000fe60003fa5070 */
[----:B------:R-:W-:Y:S01]  /*5400*/  IMAD R48, R48, 0x100000, R3 ;  /* 0x0010000030307824 */ /* 0x000fe200078e0203 */
[----:B------:R-:W-:Y:S01]  /*5410*/  P2R R124, PR, RZ, 0x20 ;  /* 0x00000020ff7c7803 */ /* 0x000fe20000000000 */
[----:B------:R3:W4:Y:S01]  /*5420*/  SYNCS.PHASECHK.TRANS64.TRYWAIT P0, [R113+URZ+0x90], R2 ;  /* 0x00009002710075a7 */ /* 0x00072200080011ff */
[----:B-1----:R-:W-:Y:S01]  /*5430*/  @P6 SEL R115, RZ, 0x1, !P1 ;  /* 0x00000001ff736807 */ /* 0x002fe20004800000 */
[----:B---3--:R-:W-:Y:S06]  /*5440*/  @!P6 BRA `(.L_x_87) ;  /* 0x000000000080e947 */ /* 0x008fec0003800000 */
[----:B------:R-:W-:Y:S01]  /*5450*/  @P5 IMAD R5, R105, 0x1000, R100 ;  /* 0x0000100069055824 */ /* 0x000fe200078e0264 */
[----:B------:R-:W-:Y:S01]  /*5460*/  ISETP.NE.AND P1, PT, R115, RZ, PT ;  /* 0x000000ff7300720c */ /* 0x000fe20003f25270 */
[----:B------:R-:W-:Y:S01]  /*5470*/  BSSY B0, `(.L_x_88) ;  /* 0x000000b000007945 */ /* 0x000fe20003800000 */
[----:B------:R-:W-:Y:S01]  /*5480*/  CS2R R82, SRZ ;  /* 0x0000000000527805 */ /* 0x000fe2000001ff00 */
[----:B------:R-:W-:Y:S01]  /*5490*/  @P5 VIADD R4, R5, UR49 ;  /* 0x0000003105045c36 */ /* 0x000fe20008000000 */
[----:B------:R-:W-:Y:S02]  /*54a0*/  CS2R R80, SRZ ;  /* 0x0000000000507805 */ /* 0x000fe4000001ff00 */
[----:B------:R-:W-:Y:S02]  /*54b0*/  CS2R R86, SRZ ;  /* 0x0000000000567805 */ /* 0x000fe4000001ff00 */
[----:B------:R-:W-:Y:S01]  /*54c0*/  CS2R R84, SRZ ;  /* 0x0000000000547805 */ /* 0x000fe2000001ff00 */
[----:B------:R-:W-:Y:S04]  /*54d0*/  @P5 IMAD R4, R108, -0x10, R4 ;  /* 0xfffffff06c045824 */ /* 0x000fe800078e0204 */
[----:B------:R-:W-:Y:S05]  /*54e0*/  @P1 BRA `(.L_x_89) ;  /* 0x00000000000c1947 */ /* 0x000fea0003800000 */
[----:B------:R-:W-:Y:S04]  /*54f0*/  SHF.L.U32 R3, R104, 0x1f, RZ ;  /* 0x0000001f68037819 */ /* 0x000fe800000006ff */
[----:B------:R-:W1:Y:S02]  /*5500*/  SYNCS.PHASECHK.TRANS64.TRYWAIT P1, [R0+URZ+0x40], R3 ;  /* 0x00004003000075a7 */ /* 0x000e6400080211ff */
[----:B-1----:R-:W-:Y:S05]  /*5510*/  @!P1 BRA `(.L_x_90) ;  /* 0x0000002000f09947 */ /* 0x002fea0003800000 */
.L_x_89:
[----:B------:R-:W-:Y:S05]  /*5520*/  BSYNC B0 ;  /* 0x0000000000007941 */ /* 0x000fea0003800000 */
.L_x_88:
[----:B------:R-:W-:Y:S01]  /*5530*/  ISETP.NE.AND P1, PT, R124, RZ, PT ;  /* 0x000000ff7c00720c */ /* 0x000fe20003f25270 */
[----:B-1----:R-:W-:Y:S02]  /*5540*/  VIADD R3, R0, 0x50 ;  /* 0x0000005000037836 */ /* 0x002fe40000000000 */
[----:B------:R-:W-:Y:S02]  /*5550*/  IMAD.U32 R0, RZ, RZ, UR37 ;  /* 0x00000025ff007e24 */ /* 0x000fe4000f8e00ff */
[----:B------:R-:W-:Y:S03]  /*5560*/  VIADD R105, R105, 0x1 ;  /* 0x0000000169697836 */ /* 0x000fe60000000000 */
[----:B------:R-:W-:Y:S05]  /*5570*/  PRMT R0, R0, 0x654, R3 ;  /* 0x0000065400007816 */ /* 0x000fea0000000003 */
[----:B------:R1:W3:Y:S04]  /*5580*/  @P1 LDS.128 R80, [R5+UR49+0x200] ;  /* 0x0002003105501984 */ /* 0x0002e80008000c00 */
[----:B------:R1:W1:Y:S01]  /*5590*/  @P1 LDS.128 R84, [R4+0x210] ;  /* 0x0002100004541984 */ /* 0x0002620000000c00 */
[C---:B------:R-:W-:Y:S01]  /*55a0*/  ISETP.NE.AND P1, PT, R105.reuse, 0x2, PT ;  /* 0x000000026900780c */ /* 0x040fe20003f25270 */
[----:B------:R-:W-:Y:S01]  /*55b0*/  @!PT LDS RZ, [RZ] ;  /* 0x00000000fffff984 */ /* 0x000fe20000000800 */
[----:B------:R-:W-:Y:S01]  /*55c0*/  @!PT LDS RZ, [RZ] ;  /* 0x00000000fffff984 */ /* 0x000fe20000000800 */
[----:B------:R-:W-:Y:S01]  /*55d0*/  @!PT LDS RZ, [RZ] ;  /* 0x00000000fffff984 */ /* 0x000fe20000000800 */
[----:B------:R-:W-:Y:S01]  /*55e0*/  @!PT LDS RZ, [RZ] ;  /* 0x00000000fffff984 */ /* 0x000fe20000000800 */
[----:B------:R5:W-:Y:S06]  /*55f0*/  MEMBAR.ALL.CTA ;  /* 0x0000000000007992 */ /* 0x000bec0000008000 */
[----:B-----5:R-:W5:Y:S01]  /*5600*/  FENCE.VIEW.ASYNC.S ;  /* 0x00000000000073c6 */ /* 0x020f620000000000 */
[----:B------:R-:W-:Y:S02]  /*5610*/  SEL R3, RZ, 0x1, P1 ;  /* 0x00000001ff037807 */ /* 0x000fe40000800000 */
[----:B------:R-:W-:Y:S02]  /*5620*/  SEL R105, R105, RZ, P1 ;  /* 0x000000ff69697207 */ /* 0x000fe40000800000 */
[----:B------:R-:W-:Y:S01]  /*5630*/  LOP3.LUT R104, R104, R3, RZ, 0x3c, !PT ;  /* 0x0000000368687212 */ /* 0x000fe200078e3cff */
[----:B-----5:R1:W-:Y:S06]  /*5640*/  SYNCS.ARRIVE.TRANS64.RED.A1T0 RZ, [R0+URZ], RZ ;  /* 0x000000ff00ff79a7 */ /* 0x0203ec00081004ff */
.L_x_87:
[----:B------:R-:W-:Y:S05]  /*5650*/  BSYNC B1 ;  /* 0x0000000000017941 */ /* 0x000fea0003800000 */
.L_x_86:
[----:B-1----:R-:W-:Y:S04]  /*5660*/  SHF.R.U32.HI R0, RZ, 0x15, R48 ;  /* 0x00000015ff007819 */ /* 0x002fe80000011630 */
[----:B------:R-:W-:Y:S01]  /*5670*/  LOP3.LUT P1, RZ, R0, 0x3, R101, 0x48, !PT ;  /* 0x0000000300ff7812 */ /* 0x000fe20007824865 */
[----:B------:R-:W-:Y:S01]  /*5680*/  @!UPT UIADD3 URZ, UPT, UPT, URZ, URZ, URZ ;  /* 0x000000fffffff290 */ /* 0x000fe2000fffe0ff */
[----:B----4-:R-:W-:Y:S11]  /*5690*/  @P0 BRA `(.L_x_91) ;  /* 0x0000000000080947 */ /* 0x010ff60003800000 */
[----:B------:R-:W1:Y:S02]  /*56a0*/  SYNCS.PHASECHK.TRANS64.TRYWAIT P0, [R113+URZ+0x90], R2 ;  /* 0x00009002710075a7 */ /* 0x000e6400080011ff */
[----:B-1----:R-:W-:Y:S05]  /*56b0*/  @!P0 BRA `(.L_x_92) ;  /* 0x00000020009c8947 */ /* 0x002fea0003800000 */
.L_x_91:
[----:B------:R-:W-:Y:S05]  /*56c0*/  @!P1 BRA `(.L_x_93) ;  /* 0x0000000000409947 */ /* 0x000fea0003800000 */
[----:B------:R-:W4:Y:S01]  /*56d0*/  LDCU.64 UR8, c[0x4][0x70] ;  /* 0x01000e00ff0877ac */ /* 0x000f220008000a00 */
[----:B------:R-:W-:Y:S01]  /*56e0*/  MOV R3, 0x0 ;  /* 0x0000000000037802 */ /* 0x000fe20000000f00 */
[----:B------:R-:W-:Y:S02]  /*56f0*/  HFMA2 R12, -RZ, RZ, 0, 5.9604644775390625e-08 ;  /* 0x00000001ff0c7431 */ /* 0x000fe400000001ff */
[----:B------:R-:W-:Y:S02]  /*5700*/  IMAD.MOV.U32 R8, RZ, RZ, 0x192 ;  /* 0x00000192ff087424 */ /* 0x000fe400078e00ff */
[----:B------:R-:W-:Y:S01]  /*5710*/  IMAD.MOV.U32 R13, RZ, RZ, RZ ;  /* 0x000000ffff0d7224 */ /* 0x000fe200078e00ff */
[----:B------:R-:W5:Y:S01]  /*5720*/  LDCU.64 UR6, c[0x4][0x78] ;  /* 0x01000f00ff0677ac */ /* 0x000f620008000a00 */
[----:B-1----:R-:W1:Y:S01]  /*5730*/  LDC.64 R2, c[0x4][R3] ;  /* 0x0100000003027b82 */ /* 0x002e620000000a00 */
[----:B------:R-:W2:Y:S01]  /*5740*/  LDCU.64 UR4, c[0x4][0x10] ;  /* 0x01000200ff0477ac */ /* 0x000ea20008000a00 */
[----:B----4-:R-:W-:Y:S01]  /*5750*/  MOV R5, UR9 ;  /* 0x0000000900057c02 */ /* 0x010fe20008000f00 */
[----:B------:R-:W-:Y:S01]  /*5760*/  IMAD.U32 R4, RZ, RZ, UR8 ;  /* 0x00000008ff047e24 */ /* 0x000fe2000f8e00ff */
[----:B-----5:R-:W-:Y:S01]  /*5770*/  MOV R7, UR7 ;  /* 0x0000000700077c02 */ /* 0x020fe20008000f00 */
[----:B------:R-:W-:Y:S01]  /*5780*/  IMAD.U32 R6, RZ, RZ, UR6 ;  /* 0x00000006ff067e24 */ /* 0x000fe2000f8e00ff */
[----:B--2---:R-:W-:Y:S01]  /*5790*/  MOV R11, UR5 ;  /* 0x00000005000b7c02 */ /* 0x004fe20008000f00 */
[----:B------:R-:W-:Y:S02]  /*57a0*/  IMAD.U32 R10, RZ, RZ, UR4 ;  /* 0x00000004ff0a7e24 */ /* 0x000fe4000f8e00ff */
[----:B------:R-:W-:Y:S07]  /*57b0*/  LEPC R20, `(.L_x_93) ;  /* 0x000000001014794e */ /* 0x000fee0000000000 */
[----:B-1-3--:R-:W-:Y:S05]  /*57c0*/  CALL.ABS.NOINC R2 ;  /* 0x0000000002007343 */ /* 0x00afea0003c00000 */
.L_x_93:
[-C--:B---3--:R-:W-:Y:S01]  /*57d0*/  F2FP.F16.E5M2.UNPACK_B R51, R80.reuse ;  /* 0x00000050ff33723e */ /* 0x088fe200020004ff */
[----:B------:R-:W-:Y:S05]  /*57e0*/  WARPSYNC.ALL ;  /* 0x0000000000007948 */ /* 0x000fea0003800000 */
[----:B------:R-:W-:Y:S01]  /*57f0*/  R2UR UR4, R48 ;  /* 0x00000000300472ca */ /* 0x000fe200000e0000 */
[--C-:B------:R-:W-:Y:S01]  /*5800*/  HADD2.F32 R50, -RZ, R51.reuse.H0_H0 ;  /* 0x20000033ff327230 */ /* 0x100fe20000004100 */
[----:B------:R-:W-:Y:S01]  /*5810*/  F2FP.F16.E5M2.UNPACK_B R53, R80.H1 ;  /* 0x00000050ff35723e */ /* 0x000fe200030004ff */
[----:B------:R-:W-:Y:S01]  /*5820*/  HADD2.F32 R51, -RZ, R51.H1_H1 ;  /* 0x30000033ff337230 */ /* 0x000fe20000004100 */
[-C--:B------:R-:W-:Y:S01]  /*5830*/  F2FP.F16.E5M2.UNPACK_B R55, R81.reuse ;  /* 0x00000051ff37723e */ /* 0x080fe200020004ff */
[----:B------:R-:W-:Y:S01]  /*5840*/  BSSY.RECONVERGENT B0, `(.L_x_94) ;  /* 0x0000099000007945 */ /* 0x000fe20003800200 */
[----:B------:R-:W-:Y:S01]  /*5850*/  F2FP.F16.E5M2.UNPACK_B R57, R81.H1 ;  /* 0x00000051ff39723e */ /* 0x000fe200030004ff */
[--C-:B------:R-:W-:Y:S01]  /*5860*/  HADD2.F32 R52, -RZ, R53.reuse.H0_H0 ;  /* 0x20000035ff347230 */ /* 0x100fe20000004100 */
[-C--:B------:R-:W-:Y:S01]  /*5870*/  F2FP.F16.E5M2.UNPACK_B R59, R82.reuse ;  /* 0x00000052ff3b723e */ /* 0x080fe200020004ff */
[----:B------:R-:W-:Y:S01]  /*5880*/  HADD2.F32 R54, -RZ, R53.H1_H1 ;  /* 0x30000035ff367230 */ /* 0x000fe20000004100 */
[----:B------:R-:W-:Y:S01]  /*5890*/  F2FP.F16.E5M2.UNPACK_B R61, R82.H1 ;  /* 0x00000052ff3d723e */ /* 0x000fe200030004ff */
[--C-:B------:R-:W-:Y:S01]  /*58a0*/  HADD2.F32 R53, -RZ, R55.reuse.H0_H0 ;  /* 0x20000037ff357230 */ /* 0x100fe20000004100 */
[-C--:B------:R-:W-:Y:S01]  /*58b0*/  F2FP.F16.E5M2.UNPACK_B R63, R83.reuse ;  /* 0x00000053ff3f723e */ /* 0x080fe200020004ff */
[----:B------:R-:W-:Y:S01]  /*58c0*/  LDTM.16dp32bit_t0_t15.x32 R4, tmem[UR4] ;  /* 0x00000004000479ee */ /* 0x000fe20008a80000 */
[----:B------:R-:W2:Y:S01]  /*58d0*/  LDTM.16dp32bit_t16_t31.x32 R4, tmem[UR4+0x20] ;  /* 0x00002004000479ee */ /* 0x000ea20008aa0000 */
[----:B------:R-:W-:Y:S01]  /*58e0*/  SHF.L.U32 R125, R102, 0x4, RZ ;  /* 0x00000004667d7819 */ /* 0x000fe200000006ff */
[----:B------:R-:W-:Y:S01]  /*58f0*/  HADD2.F32 R56, -RZ, R55.H1_H1 ;  /* 0x30000037ff387230 */ /* 0x000fe20000004100 */
[----:B------:R-:W-:Y:S01]  /*5900*/  ISETP.NE.AND P6, PT, R114, RZ, PT ;  /* 0x000000ff7200720c */ /* 0x000fe20003fc5270 */
[----:B------:R-:W-:Y:S01]  /*5910*/  HADD2.F32 R60, -RZ, R59.H1_H1 ;  /* 0x3000003bff3c7230 */ /* 0x000fe20000004100 */
[----:B------:R-:W-:Y:S01]  /*5920*/  IADD3 R114, PT, PT, R100, UR49, RZ ;  /* 0x0000003164727c10 */ /* 0x000fe2000fffe0ff */
[----:B------:R-:W-:Y:S01]  /*5930*/  HADD2.F32 R64, -RZ, R63.H1_H1 ;  /* 0x3000003fff407230 */ /* 0x000fe20000004100 */
[----:B------:R-:W-:Y:S01]  /*5940*/  F2FP.F16.E5M2.UNPACK_B R65, R83.H1 ;  /* 0x00000053ff41723e */ /* 0x000fe200030004ff */
[--C-:B------:R-:W-:Y:S01]  /*5950*/  HADD2.F32 R55, -RZ, R57.reuse.H0_H0 ;  /* 0x20000039ff377230 */ /* 0x100fe20000004100 */
[----:B------:R-:W-:Y:S01]  /*5960*/  IADD3 R114, PT, PT, R114, R125, RZ ;  /* 0x0000007d72727210 */ /* 0x000fe20007ffe0ff */
[----:B------:R-:W-:Y:S01]  /*5970*/  HADD2.F32 R58, -RZ, R57.H1_H1 ;  /* 0x30000039ff3a7230 */ /* 0x000fe20000004100 */
[-C--:B------:R-:W-:Y:S01]  /*5980*/  F2FP.F16.E5M2.UNPACK_B R67, R84.reuse ;  /* 0x00000054ff43723e */ /* 0x080fe200020004ff */
[----:B------:R-:W-:Y:S01]  /*5990*/  HADD2.F32 R57, -RZ, R59.H0_H0 ;  /* 0x2000003bff397230 */ /* 0x000fe20000004100 */
[----:B------:R-:W-:Y:S01]  /*59a0*/  F2FP.F16.E5M2.UNPACK_B R69, R84.H1 ;  /* 0x00000054ff45723e */ /* 0x000fe200030004ff */
[----:B------:R-:W-:Y:S01]  /*59b0*/  HADD2.F32 R59, -RZ, R61.H0_H0 ;  /* 0x2000003dff3b7230 */ /* 0x000fe20000004100 */
[-C--:B------:R-:W-:Y:S01]  /*59c0*/  F2FP.F16.E5M2.UNPACK_B R71, R85.reuse ;  /* 0x00000055ff47723e */ /* 0x080fe200020004ff */
[----:B------:R-:W-:Y:S01]  /*59d0*/  HADD2.F32 R68, -RZ, R67.H1_H1 ;  /* 0x30000043ff447230 */ /* 0x000fe20000004100 */
[----:B------:R-:W-:Y:S01]  /*59e0*/  F2FP.F16.E5M2.UNPACK_B R73, R85.H1 ;  /* 0x00000055ff49723e */ /* 0x000fe200030004ff */
[----:B------:R-:W-:Y:S01]  /*59f0*/  HADD2.F32 R62, -RZ, R61.H1_H1 ;  /* 0x3000003dff3e7230 */ /* 0x000fe20000004100 */
[-C--:B------:R-:W-:Y:S01]  /*5a00*/  F2FP.F16.E5M2.UNPACK_B R75, R86.reuse ;  /* 0x00000056ff4b723e */ /* 0x080fe200020004ff */
[----:B------:R-:W-:Y:S01]  /*5a10*/  HADD2.F32 R61, -RZ, R63.H0_H0 ;  /* 0x2000003fff3d7230 */ /* 0x000fe20000004100 */
[----:B------:R-:W-:Y:S01]  /*5a20*/  F2FP.F16.E5M2.UNPACK_B R77, R86.H1 ;  /* 0x00000056ff4d723e */ /* 0x000fe200030004ff */
[----:B------:R-:W-:Y:S01]  /*5a30*/  HADD2.F32 R72, -RZ, R71.H1_H1 ;  /* 0x30000047ff487230 */ /* 0x000fe20000004100 */
[----:B------:R-:W-:Y:S01]  /*5a40*/  F2FP.F16.E5M2.UNPACK_B R79, R87.H1 ;  /* 0x00000057ff4f723e */ /* 0x000fe200030004ff */
[C---:B--2---:R-:W-:Y:S01]  /*5a50*/  FMUL R0, R47.reuse, R4 ;  /* 0x000000042f007220 */ /* 0x044fe20000400000 */
[C---:B-1----:R-:W-:Y:S01]  /*5a60*/  FMUL R2, R47.reuse, R5 ;  /* 0x000000052f027220 */ /* 0x042fe20000400000 */
[C---:B------:R-:W-:Y:S01]  /*5a70*/  FMUL R4, R47.reuse, R8 ;  /* 0x000000082f047220 */ /* 0x040fe20000400000 */
[----:B------:R-:W-:Y:S01]  /*5a80*/  FMUL R5, R47, R9 ;  /* 0x000000092f057220 */ /* 0x000fe20000400000 */
[C---:B------:R-:W-:Y:S01]  /*5a90*/  FFMA R0, R49.reuse, R50, R0 ;  /* 0x0000003231007223 */ /* 0x040fe20000000000 */
[----:B------:R-:W-:Y:S01]  /*5aa0*/  FFMA R2, R49, R51, R2 ;  /* 0x0000003331027223 */ /* 0x000fe20000000002 */
[C---:B------:R-:W-:Y:S01]  /*5ab0*/  FMUL R8, R47.reuse, R12 ;  /* 0x0000000c2f087220 */ /* 0x040fe20000400000 */
[C---:B------:R-:W-:Y:S01]  /*5ac0*/  FMUL R9, R47.reuse, R13 ;  /* 0x0000000d2f097220 */ /* 0x040fe20000400000 */
[C---:B------:R-:W-:Y:S01]  /*5ad0*/  FMUL R12, R47.reuse, R16 ;  /* 0x000000102f0c7220 */ /* 0x040fe20000400000 */
[C---:B------:R-:W-:Y:S01]  /*5ae0*/  FMUL R13, R47.reuse, R17 ;  /* 0x000000112f0d7220 */ /* 0x040fe20000400000 */
[C---:B------:R-:W-:Y:S01]  /*5af0*/  FMUL R16, R47.reuse, R20 ;  /* 0x000000142f107220 */ /* 0x040fe20000400000 */
[C---:B------:R-:W-:Y:S01]  /*5b00*/  FMUL R17, R47.reuse, R21 ;  /* 0x000000152f117220 */ /* 0x040fe20000400000 */
[C---:B------:R-:W-:Y:S01]  /*5b10*/  FMUL R20, R47.reuse, R24 ;  /* 0x000000182f147220 */ /* 0x040fe20000400000 */
[C---:B------:R-:W-:Y:S01]  /*5b20*/  FMUL R21, R47.reuse, R25 ;  /* 0x000000192f157220 */ /* 0x040fe20000400000 */
[----:B------:R-:W-:Y:S02]  /*5b30*/  HADD2.F32 R76, -RZ, R75.H1_H1 ;  /* 0x3000004bff4c7230 */ /* 0x000fe40000004100 */
[C---:B------:R-:W-:Y:S01]  /*5b40*/  FMUL R24, R47.reuse, R28 ;  /* 0x0000001c2f187220 */ /* 0x040fe20000400000 */
[C---:B------:R-:W-:Y:S01]  /*5b50*/  FMUL R25, R47.reuse, R29 ;  /* 0x0000001d2f197220 */ /* 0x040fe20000400000 */
[C---:B------:R-:W-:Y:S01]  /*5b60*/  FMUL R28, R47.reuse, R32 ;  /* 0x000000202f1c7220 */ /* 0x040fe20000400000 */
[C---:B------:R-:W-:Y:S01]  /*5b70*/  FMUL R29, R47.reuse, R33 ;  /* 0x000000212f1d7220 */ /* 0x040fe20000400000 */
[C---:B------:R-:W-:Y:S01]  /*5b80*/  FMUL R3, R47.reuse, R6 ;  /* 0x000000062f037220 */ /* 0x040fe20000400000 */
[C---:B------:R-:W-:Y:S01]  /*5b90*/  FMUL R7, R47.reuse, R7 ;  /* 0x000000072f077220 */ /* 0x040fe20000400000 */
[C---:B------:R-:W-:Y:S01]  /*5ba0*/  FMUL R6, R47.reuse, R10 ;  /* 0x0000000a2f067220 */ /* 0x040fe20000400000 */
[----:B------:R-:W-:Y:S01]  /*5bb0*/  FMUL R11, R47, R11 ;  /* 0x0000000b2f0b7220 */ /* 0x000fe20000400000 */
[C---:B------:R-:W-:Y:S01]  /*5bc0*/  FFMA R3, R49.reuse, R52, R3 ;  /* 0x0000003431037223 */ /* 0x040fe20000000003 */
[C---:B------:R-:W-:Y:S01]  /*5bd0*/  FFMA R7, R49.reuse, R54, R7 ;  /* 0x0000003631077223 */ /* 0x040fe20000000007 */
[C---:B------:R-:W-:Y:S01]  /*5be0*/  FFMA R4, R49.reuse, R53, R4 ;  /* 0x0000003531047223 */ /* 0x040fe20000000004 */
[----:B------:R-:W-:Y:S01]  /*5bf0*/  F2FP.F16.E5M2.UNPACK_B R50, R87 ;  /* 0x00000057ff32723e */ /* 0x000fe200020004ff */
[C---:B------:R-:W-:Y:S01]  /*5c00*/  FFMA R5, R49.reuse, R56, R5 ;  /* 0x0000003831057223 */ /* 0x040fe20000000005 */
[----:B------:R-:W-:Y:S01]  /*5c10*/  FFMA R6, R49, R55, R6 ;  /* 0x0000003731067223 */ /* 0x000fe20000000006 */
[----:B------:R-:W-:Y:S01]  /*5c20*/  F2FP.SATFINITE.E5M2.F32.PACK_AB_MERGE_C R117, R7, R3, RZ ;  /* 0x000000030775723e */ /* 0x000fe200048060ff */
[C---:B------:R-:W-:Y:S01]  /*5c30*/  FFMA R11, R49.reuse, R58, R11 ;  /* 0x0000003a310b7223 */ /* 0x040fe2000000000b */
[C---:B------:R-:W-:Y:S01]  /*5c40*/  FFMA R8, R49.reuse, R57, R8 ;  /* 0x0000003931087223 */ /* 0x040fe20000000008 */
[----:B------:R-:W-:Y:S01]  /*5c50*/  ISETP.NE.AND P0, PT, R110, RZ, PT ;  /* 0x000000ff6e00720c */ /* 0x000fe20003f05270 */
[----:B------:R-:W-:Y:S01]  /*5c60*/  FFMA R9, R49, R60, R9 ;  /* 0x0000003c31097223 */ /* 0x000fe20000000009 */
[----:B------:R-:W-:Y:S01]  /*5c70*/  F2FP.SATFINITE.E5M2.F32.PACK_AB_MERGE_C R116, R2, R0, R117 ;  /* 0x000000000274723e */ /* 0x000fe20004806075 */
[--C-:B------:R-:W-:Y:S01]  /*5c80*/  HADD2.F32 R51, -RZ, R50.reuse.H0_H0 ;  /* 0x20000032ff337230 */ /* 0x100fe20000004100 */
[----:B------:R-:W-:Y:S01]  /*5c90*/  F2FP.SATFINITE.E5M2.F32.PACK_AB_MERGE_C R117, R11, R6, RZ ;  /* 0x000000060b75723e */ /* 0x000fe200048060ff */
[----:B------:R-:W-:Y:S02]  /*5ca0*/  HADD2.F32 R50, -RZ, R50.H1_H1 ;  /* 0x30000032ff327230 */ /* 0x000fe40000004100 */
[C---:B------:R-:W-:Y:S01]  /*5cb0*/  FMUL R10, R47.reuse, R14 ;  /* 0x0000000e2f0a7220 */ /* 0x040fe20000400000 */
[----:B------:R-:W-:Y:S01]  /*5cc0*/  FMUL R15, R47, R15 ;  /* 0x0000000f2f0f7220 */ /* 0x000fe20000400000 */
[--C-:B------:R-:W-:Y:S01]  /*5cd0*/  HADD2.F32 R63, -RZ, R65.reuse.H0_H0 ;  /* 0x20000041ff3f7230 */ /* 0x100fe20000004100 */
[----:B------:R-:W-:Y:S01]  /*5ce0*/  F2FP.SATFINITE.E5M2.F32.PACK_AB_MERGE_C R117, R5, R4, R117 ;  /* 0x000000040575723e */ /* 0x000fe20004806075 */
[C---:B------:R-:W-:Y:S01]  /*5cf0*/  FFMA R10, R49.reuse, R59, R10 ;  /* 0x0000003b310a7223 */ /* 0x040fe2000000000a */
[C---:B------:R-:W-:Y:S01]  /*5d00*/  FFMA R15, R49.reuse, R62, R15 ;  /* 0x0000003e310f7223 */ /* 0x040fe2000000000f */
[C---:B------:R-:W-:Y:S01]  /*5d10*/  FFMA R12, R49.reuse, R61, R12 ;  /* 0x0000003d310c7223 */ /* 0x040fe2000000000c */
[----:B------:R-:W-:Y:S01]  /*5d20*/  FFMA R13, R49, R64, R13 ;  /* 0x00000040310d7223 */ /* 0x000fe2000000000d */
[----:B------:R-:W-:Y:S02]  /*5d30*/  HADD2.F32 R66, -RZ, R65.H1_H1 ;  /* 0x30000041ff427230 */ /* 0x000fe40000004100 */
[C---:B------:R-:W-:Y:S01]  /*5d40*/  FMUL R14, R47.reuse, R18 ;  /* 0x000000122f0e7220 */ /* 0x040fe20000400000 */
[----:B------:R-:W-:Y:S02]  /*5d50*/  HADD2.F32 R65, -RZ, R67.H0_H0 ;  /* 0x20000043ff417230 */ /* 0x000fe40000004100 */
[----:B------:R-:W-:Y:S01]  /*5d60*/  FMUL R19, R47, R19 ;  /* 0x000000132f137220 */ /* 0x000fe20000400000 */
[--C-:B------:R-:W-:Y:S02]  /*5d70*/  HADD2.F32 R67, -RZ, R69.reuse.H0_H0 ;  /* 0x20000045ff437230 */ /* 0x100fe40000004100 */
[----:B------:R-:W-:Y:S01]  /*5d80*/  FFMA R14, R49, R63, R14 ;  /* 0x0000003f310e7223 */ /* 0x000fe2000000000e */
[----:B------:R-:W-:Y:S02]  /*5d90*/  HADD2.F32 R70, -RZ, R69.H1_H1 ;  /* 0x30000045ff467230 */ /* 0x000fe40000004100 */
[----:B------:R-:W-:Y:S01]  /*5da0*/  FMUL R18, R47, R22 ;  /* 0x000000162f127220 */ /* 0x000fe20000400000 */
[----:B------:R-:W-:Y:S02]  /*5db0*/  HADD2.F32 R69, -RZ, R71.H0_H0 ;  /* 0x20000047ff457230 */ /* 0x000fe40000004100 */
[----:B------:R-:W-:Y:S01]  /*5dc0*/  FFMA R19, R49, R66, R19 ;  /* 0x0000004231137223 */ /* 0x000fe20000000013 */
[----:B------:R-:W-:Y:S01]  /*5dd0*/  FMUL R23, R47, R23 ;  /* 0x000000172f177220 */ /* 0x000fe20000400000 */
[C---:B------:R-:W-:Y:S01]  /*5de0*/  FFMA R16, R49.reuse, R65, R16 ;  /* 0x0000004131107223 */ /* 0x040fe20000000010 */
[C---:B------:R-:W-:Y:S01]  /*5df0*/  FFMA R17, R49.reuse, R68, R17 ;  /* 0x0000004431117223 */ /* 0x040fe20000000011 */
        /* <DEDUP_REMOVED lines=23> */
[----:B------:R-:W-:Y:S01]  /*5f70*/  F2FP.SATFINITE.E5M2.F32.PACK_AB_MERGE_C R118, R15, R10, RZ ;  /* 0x0000000a0f76723e */ /* 0x000fe200048060ff */
[----:B------:R-:W-:Y:S01]  /*5f80*/  FFMA R28, R49, R51, R28 ;  /* 0x00000033311c7223 */ /* 0x000fe2000000001c */
[----:B------:R-:W-:Y:S01]  /*5f90*/  F2FP.SATFINITE.E5M2.F32.PACK_AB_MERGE_C R119, R19, R14, RZ ;  /* 0x0000000e1377723e */ /* 0x000fe200048060ff */
[C---:B------:R-:W-:Y:S01]  /*5fa0*/  FFMA R29, R49.reuse, R50, R29 ;  /* 0x00000032311d7223 */ /* 0x040fe2000000001d */
[C---:B------:R-:W-:Y:S01]  /*5fb0*/  FFMA R30, R49.reuse, R77, R30 ;  /* 0x0000004d311e7223 */ /* 0x040fe2000000001e */
[----:B------:R-:W-:Y:S01]  /*5fc0*/  FFMA R35, R49, R52, R35 ;  /* 0x0000003431237223 */ /* 0x000fe20000000023 */
[----:B------:R-:W-:Y:S02]  /*5fd0*/  F2FP.SATFINITE.E5M2.F32.PACK_AB_MERGE_C R118, R9, R8, R118 ;  /* 0x000000080976723e */ /* 0x000fe40004806076 */
[----:B------:R-:W-:Y:S02]  /*5fe0*/  F2FP.SATFINITE.E5M2.F32.PACK_AB_MERGE_C R119, R13, R12, R119 ;  /* 0x0000000c0d77723e */ /* 0x000fe40004806077 */
[----:B------:R-:W-:Y:S02]  /*5ff0*/  F2FP.SATFINITE.E5M2.F32.PACK_AB_MERGE_C R120, R23, R18, RZ ;  /* 0x000000121778723e */ /* 0x000fe400048060ff */
[----:B------:R-:W-:Y:S01]  /*6000*/  F2FP.SATFINITE.E5M2.F32.PACK_AB_MERGE_C R121, R27, R22, RZ ;  /* 0x000000161b79723e */ /* 0x000fe200048060ff */
[----:B------:R1:W-:Y:S01]  /*6010*/  STS.128 [R100+UR49+0x2200], R116 ;  /* 0x0022007464007988 */ /* 0x0003e20008000c31 */
[----:B------:R-:W-:Y:S02]  /*6020*/  F2FP.SATFINITE.E5M2.F32.PACK_AB_MERGE_C R122, R31, R26, RZ ;  /* 0x0000001a1f7a723e */ /* 0x000fe400048060ff */
[----:B------:R-:W-:Y:S02]  /*6030*/  F2FP.SATFINITE.E5M2.F32.PACK_AB_MERGE_C R123, R35, R30, RZ ;  /* 0x0000001e237b723e */ /* 0x000fe400048060ff */
[----:B------:R-:W-:Y:S02]  /*6040*/  F2FP.SATFINITE.E5M2.F32.PACK_AB_MERGE_C R120, R17, R16, R120 ;  /* 0x000000101178723e */ /* 0x000fe40004806078 */
[----:B------:R-:W-:Y:S02]  /*6050*/  F2FP.SATFINITE.E5M2.F32.PACK_AB_MERGE_C R121, R21, R20, R121 ;  /* 0x000000141579723e */ /* 0x000fe40004806079 */
[----:B------:R-:W-:Y:S02]  /*6060*/  F2FP.SATFINITE.E5M2.F32.PACK_AB_MERGE_C R122, R25, R24, R122 ;  /* 0x00000018197a723e */ /* 0x000fe4000480607a */
[----:B------:R-:W-:Y:S02]  /*6070*/  F2FP.SATFINITE.E5M2.F32.PACK_AB_MERGE_C R123, R29, R28, R123 ;  /* 0x0000001c1d7b723e */ /* 0x000fe4000480607b */
[----:B------:R-:W-:Y:S02]  /*6080*/  LEA R32, R105, UR49, 0x3 ;  /* 0x0000003169207c11 */ /* 0x000fe4000f8e18ff */
[----:B------:R-:W-:Y:S01]  /*6090*/  @P6 SHF.L.U32 R33, R104, 0x1f, RZ ;  /* 0x0000001f68216819 */ /* 0x000fe200000006ff */
[----:B------:R1:W-:Y:S01]  /*60a0*/  STS.128 [R114+0x2210], R120 ;  /* 0x0022107872007388 */ /* 0x0003e20000000c00 */
[----:B------:R-:W-:Y:S01]  /*60b0*/  @!PT LDS RZ, [RZ] ;  /* 0x00000000fffff984 */ /* 0x000fe20000000800 */
[----:B------:R-:W-:Y:S01]  /*60c0*/  @!PT LDS RZ, [RZ] ;  /* 0x00000000fffff984 */ /* 0x000fe20000000800 */
[----:B------:R-:W-:Y:S01]  /*60d0*/  @!PT LDS RZ, [RZ] ;  /* 0x00000000fffff984 */ /* 0x000fe20000000800 */
[----:B------:R-:W-:Y:S01]  /*60e0*/  @!PT LDS RZ, [RZ] ;  /* 0x00000000fffff984 */ /* 0x000fe20000000800 */
[----:B------:R2:W-:Y:S07]  /*60f0*/  MEMBAR.ALL.CTA ;  /* 0x0000000000007992 */ /* 0x0005ee0000008000 */
[----:B--2---:R-:W2:Y:S02]  /*6100*/  FENCE.VIEW.ASYNC.S ;  /* 0x00000000000073c6 */ /* 0x004ea40000000000 */
[----:B--2---:R-:W-:Y:S06]  /*6110*/  BAR.SYNC.DEFER_BLOCKING 0x1, 0x80 ;  /* 0x0042000000007b1d */ /* 0x004fec0000010000 */
[----:B------:R-:W-:Y:S05]  /*6120*/  @P0 BRA `(.L_x_95) ;  /* 0x0000000000280947 */ /* 0x000fea0003800000 */
[----:B------:R-:W-:Y:S02]  /*6130*/  UIADD3 UR4, UPT, UPT, UR49, 0x2200, URZ ;  /* 0x0000220031047890 */ /* 0x000fe4000fffe0ff */
[----:B------:R-:W-:Y:S01]  /*6140*/  UIADD3 UR6, UP0, UPT, UR52, 0x680, URZ ;  /* 0x0000068034067890 */ /* 0x000fe2000ff1e0ff */
[----:B------:R-:W-:Y:S03]  /*6150*/  UMOV UR43, UR36 ;  /* 0x00000024002b7c82 */ /* 0x000fe60008000000 */
[----:B------:R-:W-:Y:S01]  /*6160*/  MOV R109, UR4 ;  /* 0x00000004006d7c02 */ /* 0x000fe20008000f00 */
[----:B------:R-:W-:Y:S03]  /*6170*/  UIADD3.X UR7, UPT, UPT, URZ, UR53, URZ, UP0, !UPT ;  /* 0x00000035ff077290 */ /* 0x000fe600087fe4ff */
[----:B------:R-:W-:Y:S11]  /*6180*/  R2UR UR40, R109 ;  /* 0x000000006d2872ca */ /* 0x000ff600000e0000 */
[----:B------:R-:W-:Y:S02]  /*6190*/  @!UPT UIADD3 URZ, UPT, UPT, URZ, URZ, URZ ;  /* 0x000000fffffff290 */ /* 0x000fe4000fffe0ff */
[----:B------:R2:W-:Y:S01]  /*61a0*/  UTMASTG.3D [UR40], [UR6] ;  /* 0x00000028060073b5 */ /* 0x0005e20008010000 */
[----:B------:R0:W-:Y:S01]  /*61b0*/  UTMACMDFLUSH ;  /* 0x00000000000079b7 */ /* 0x0001e20000000000 */
[----:B--2---:R-:W-:Y:S04]  /*61c0*/  DEPBAR.LE SB0, 0x1 ;  /* 0x000080400000791a */ /* 0x004fe80000000000 */
.L_x_95:
[----:B------:R-:W-:Y:S05]  /*61d0*/  BSYNC.RECONVERGENT B0 ;  /* 0x0000000000007941 */ /* 0x000fea0003800200 */
.L_x_94:
[----:B------:R-:W-:Y:S06]  /*61e0*/  BAR.SYNC.DEFER_BLOCKING 0x1, 0x80 ;  /* 0x0042000000007b1d */ /* 0x000fec0000010000 */
[----:B------:R-:W2:Y:S01]  /*61f0*/  @P6 SYNCS.PHASECHK.TRANS64.TRYWAIT P0, [R32+URZ+0x40], R33 ;  /* 0x00004021200065a7 */ /* 0x000ea200080011ff */
[----:B------:R-:W-:Y:S01]  /*6200*/  BSSY B1, `(.L_x_96) ;  /* 0x0000020000017945 */ /* 0x000fe20003800000 */
[----:B--2---:R-:W-:Y:S03]  /*6210*/  @P6 SEL R115, RZ, 0x1, !P0 ;  /* 0x00000001ff736807 */ /* 0x004fe60004000000 */
[----:B------:R-:W-:Y:S05]  /*6220*/  @!P6 BRA `(.L_x_97) ;  /* 0x000000000074e947 */ /* 0x000fea0003800000 */
[----:B------:R-:W-:Y:S01]  /*6230*/  ISETP.NE.AND P1, PT, R124, RZ, PT ;  /* 0x000000ff7c00720c */ /* 0x000fe20003f25270 */
[----:B------:R-:W-:Y:S01]  /*6240*/  BSSY B0, `(.L_x_98) ;  /* 0x0000009000007945 */ /* 0x000fe20003800000 */
[----:B------:R-:W-:Y:S11]  /*6250*/  ISETP.NE.AND P0, PT, R115, RZ, PT ;  /* 0x000000ff7300720c */ /* 0x000ff60003f05270 */
[----:B------:R-:W-:Y:S05]  /*6260*/  @P1 IMAD R0, R105, 0x1000, R100 ;  /* 0x0000100069001824 */ /* 0x000fea00078e0264 */
[----:B------:R-:W-:Y:S05]  /*6270*/  @P1 IADD3 R2, PT, PT, R0, UR49, RZ ;  /* 0x0000003100021c10 */ /* 0x000fea000fffe0ff */
[----:B------:R-:W-:Y:S01]  /*6280*/  @P1 IMAD.IADD R2, R2, 0x1, R125 ;  /* 0x0000000102021824 */ /* 0x000fe200078e027d */
[----:B------:R-:W-:Y:S06]  /*6290*/  @P0 BRA `(.L_x_99) ;  /* 0x00000000000c0947 */ /* 0x000fec0003800000 */
[----:B------:R-:W-:Y:S04]  /*62a0*/  SHF.L.U32 R3, R104, 0x1f, RZ ;  /* 0x0000001f68037819 */ /* 0x000fe800000006ff */
[----:B------:R-:W2:Y:S02]  /*62b0*/  SYNCS.PHASECHK.TRANS64.TRYWAIT P0, [R32+URZ+0x40], R3 ;  /* 0x00004003200075a7 */ /* 0x000ea400080011ff */
[----:B--2---:R-:W-:Y:S05]  /*62c0*/  @!P0 BRA `(.L_x_100) ;  /* 0x0000001400ac8947 */ /* 0x004fea0003800000 */
.L_x_99:
[----:B------:R-:W-:Y:S05]  /*62d0*/  BSYNC B0 ;  /* 0x0000000000007941 */ /* 0x000fea0003800000 */
.L_x_98:
[----:B------:R-:W-:Y:S01]  /*62e0*/  ISETP.NE.AND P0, PT, R124, RZ, PT ;  /* 0x000000ff7c00720c */ /* 0x000fe20003f05270 */
[----:B--2---:R-:W-:Y:S02]  /*62f0*/  VIADD R32, R32, 0x50 ;  /* 0x0000005020207836 */ /* 0x004fe40000000000 */
[----:B------:R-:W-:Y:S02]  /*6300*/  IMAD.U32 R3, RZ, RZ, UR37 ;  /* 0x00000025ff037e24 */ /* 0x000fe4000f8e00ff */
[----:B------:R-:W-:Y:S03]  /*6310*/  VIADD R105, R105, 0x1 ;  /* 0x0000000169697836 */ /* 0x000fe60000000000 */
[----:B------:R-:W-:Y:S05]  /*6320*/  PRMT R3, R3, 0x654, R32 ;  /* 0x0000065403037816 */ /* 0x000fea0000000020 */
[----:B------:R2:W3:Y:S04]  /*6330*/  @P0 LDS.128 R80, [R0+UR49+0x200] ;  /* 0x0002003100500984 */ /* 0x0004e80008000c00 */
[----:B------:R2:W4:Y:S01]  /*6340*/  @P0 LDS.128 R84, [R2+0x210] ;  /* 0x0002100002540984 */ /* 0x0005220000000c00 */
[C---:B------:R-:W-:Y:S01]  /*6350*/  ISETP.NE.AND P0, PT, R105.reuse, 0x2, PT ;  /* 0x000000026900780c */ /* 0x040fe20003f05270 */
[----:B------:R-:W-:Y:S01]  /*6360*/  @!PT LDS RZ, [RZ] ;  /* 0x00000000fffff984 */ /* 0x000fe20000000800 */
[----:B------:R-:W-:Y:S01]  /*6370*/  @!PT LDS RZ, [RZ] ;  /* 0x00000000fffff984 */ /* 0x000fe20000000800 */
[----:B------:R-:W-:Y:S01]  /*6380*/  @!PT LDS RZ, [RZ] ;  /* 0x00000000fffff984 */ /* 0x000fe20000000800 */
[----:B------:R-:W-:Y:S01]  /*6390*/  @!PT LDS RZ, [RZ] ;  /* 0x00000000fffff984 */ /* 0x000fe20000000800 */
[----:B------:R5:W-:Y:S06]  /*63a0*/  MEMBAR.ALL.CTA ;  /* 0x0000000000007992 */ /* 0x000bec0000008000 */
[----:B-----5:R-:W5:Y:S01]  /*63b0*/  FENCE.VIEW.ASYNC.S ;  /* 0x00000000000073c6 */ /* 0x020f620000000000 */
[----:B------:R-:W-:Y:S01]  /*63c0*/  SEL R105, R105, RZ, P0 ;  /* 0x000000ff69697207 */ /* 0x000fe20000000000 */
[----:B-----5:R5:W-:Y:S02]  /*63d0*/  SYNCS.ARRIVE.TRANS64.RED.A1T0 RZ, [R3+URZ], RZ ;  /* 0x000000ff03ff79a7 */ /* 0x020be400081004ff */
[----:B-----5:R-:W-:Y:S04]  /*63e0*/  SEL R3, RZ, 0x1, P0 ;  /* 0x00000001ff037807 */ /* 0x020fe80000000000 */
[----:B--23--:R-:W-:Y:S02]  /*63f0*/  LOP3.LUT R104, R104, R3, RZ, 0x3c, !PT ;  /* 0x0000000368687212 */ /* 0x00cfe400078e3cff */
.L_x_97:
[----:B------:R-:W-:Y:S05]  /*6400*/  BSYNC B1 ;  /* 0x0000000000017941 */ /* 0x000fea0003800000 */
.L_x_96:
[----:B------:R-:W-:Y:S05]  /*6410*/  VIADD R0, R48, 0x40 ;  /* 0x0000004030007836 */ /* 0x000fea0000000000 */
[----:B------:R-:W-:Y:S04]  /*6420*/  SHF.R.U32.HI R0, RZ, 0x15, R0 ;  /* 0x00000015ff007819 */ /* 0x000fe80000011600 */
[----:B------:R-:W-:Y:S11]  /*6430*/  LOP3.LUT P0, RZ, R0, 0x3, R101, 0x48, !PT ;  /* 0x0000000300ff7812 */ /* 0x000ff60007804865 */
[----:B------:R-:W-:Y:S02]  /*6440*/  @!UPT UIADD3 URZ, UPT, UPT, URZ, URZ, URZ ;  /* 0x000000fffffff290 */ /* 0x000fe4000fffe0ff */
[----:B------:R-:W-:Y:S05]  /*6450*/  @!P0 BRA `(.L_x_101) ;  /* 0x0000000000408947 */ /* 0x000fea0003800000 */
[----:B------:R-:W2:Y:S01]  /*6460*/  LDCU.64 UR8, c[0x4][0x70] ;  /* 0x01000e00ff0877ac */ /* 0x000ea20008000a00 */
[----:B------:R-:W-:Y:S01]  /*6470*/  MOV R3, 0x0 ;  /* 0x0000000000037802 */ /* 0x000fe20000000f00 */
[----:B------:R-:W-:Y:S02]  /*6480*/  HFMA2 R12, -RZ, RZ, 0, 5.9604644775390625e-08 ;  /* 0x00000001ff0c7431 */ /* 0x000fe400000001ff */
[----:B------:R-:W-:Y:S02]  /*6490*/  IMAD.MOV.U32 R8, RZ, RZ, 0x192 ;  /* 0x00000192ff087424 */ /* 0x000fe400078e00ff */
[----:B------:R-:W-:Y:S01]  /*64a0*/  IMAD.MOV.U32 R13, RZ, RZ, RZ ;  /* 0x000000ffff0d7224 */ /* 0x000fe200078e00ff */
[----:B------:R-:W3:Y:S01]  /*64b0*/  LDCU.64 UR6, c[0x4][0x78] ;  /* 0x01000f00ff0677ac */ /* 0x000ee20008000a00 */
[----:B------:R-:W1:Y:S01]  /*64c0*/  LDC.64 R2, c[0x4][R3] ;  /* 0x0100000003027b82 */ /* 0x000e620000000a00 */
[----:B------:R-:W5:Y:S01]  /*64d0*/  LDCU.64 UR4, c[0x4][0x10] ;  /* 0x01000200ff0477ac */ /* 0x000f620008000a00 */
[----:B--2---:R-:W-:Y:S01]  /*64e0*/  MOV R5, UR9 ;  /* 0x0000000900057c02 */ /* 0x004fe20008000f00 */
[----:B------:R-:W-:Y:S01]  /*64f0*/  IMAD.U32 R4, RZ, RZ, UR8 ;  /* 0x00000008ff047e24 */ /* 0x000fe2000f8e00ff */
[----:B---3--:R-:W-:Y:S01]  /*6500*/  MOV R7, UR7 ;  /* 0x0000000700077c02 */ /* 0x008fe20008000f00 */
[----:B------:R-:W-:Y:S01]  /*6510*/  IMAD.U32 R6, RZ, RZ, UR6 ;  /* 0x00000006ff067e24 */ /* 0x000fe2000f8e00ff */
[----:B-----5:R-:W-:Y:S01]  /*6520*/  MOV R11, UR5 ;  /* 0x00000005000b7c02 */ /* 0x020fe20008000f00 */
[----:B------:R-:W-:Y:S02]  /*6530*/  IMAD.U32 R10, RZ, RZ, UR4 ;  /* 0x00000004ff0a7e24 */ /* 0x000fe4000f8e00ff */
[----:B------:R-:W-:Y:S07]  /*6540*/  LEPC R20, `(.L_x_101) ;  /* 0x000000001014794e */ /* 0x000fee0000000000 */
[----:B-1--4-:R-:W-:Y:S05]  /*6550*/  CALL.ABS.NOINC R2 ;  /* 0x0000000002007343 */ /* 0x012fea0003c00000 */
.L_x_101:
[----:B------:R-:W-:Y:S01]  /*6560*/  ISETP.NE.AND P0, PT, R110, RZ, PT ;  /* 0x000000ff6e00720c */ /* 0x000fe20003f05270 */
[----:B------:R-:W-:Y:S05]  /*6570*/  WARPSYNC.ALL ;  /* 0x0000000000007948 */ /* 0x000fea0003800000 */
[----:B------:R-:W-:Y:S01]  /*6580*/  R2UR UR4, R48 ;  /* 0x00000000300472ca */ /* 0x000fe200000e0000 */
[----:B------:R-:W-:Y:S01]  /*6590*/  BSSY.RECONVERGENT B0, `(.L_x_102) ;  /* 0x000009c000007945 */ /* 0x000fe20003800200 */
[-C--:B------:R-:W-:Y:S02]  /*65a0*/  F2FP.F16.E5M2.UNPACK_B R51, R80.reuse ;  /* 0x00000050ff33723e */ /* 0x080fe400020004ff */
[----:B------:R-:W-:Y:S02]  /*65b0*/  F2FP.F16.E5M2.UNPACK_B R80, R80.H1 ;  /* 0x00000050ff50723e */ /* 0x000fe400030004ff */
[-C--:B------:R-:W-:Y:S01]  /*65c0*/  F2FP.F16.E5M2.UNPACK_B R55, R81.reuse ;  /* 0x00000051ff37723e */ /* 0x080fe200020004ff */
[--C-:B------:R-:W-:Y:S01]  /*65d0*/  HADD2.F32 R50, -RZ, R51.reuse.H0_H0 ;  /* 0x20000033ff327230 */ /* 0x100fe20000004100 */
[----:B------:R-:W-:Y:S01]  /*65e0*/  F2FP.F16.E5M2.UNPACK_B R81, R81.H1 ;  /* 0x00000051ff51723e */ /* 0x000fe200030004ff */
[----:B------:R-:W-:Y:S01]  /*65f0*/  HADD2.F32 R52, -RZ, R51.H1_H1 ;  /* 0x30000033ff347230 */ /* 0x000fe20000004100 */
[-C--:B------:R-:W-:Y:S01]  /*6600*/  F2FP.F16.E5M2.UNPACK_B R59, R82.reuse ;  /* 0x00000052ff3b723e */ /* 0x080fe200020004ff */
[--C-:B------:R-:W-:Y:S01]  /*6610*/  HADD2.F32 R51, -RZ, R80.reuse.H0_H0 ;  /* 0x20000050ff337230 */ /* 0x100fe20000004100 */
[----:B------:R-:W-:Y:S01]  /*6620*/  F2FP.F16.E5M2.UNPACK_B R82, R82.H1 ;  /* 0x00000052ff52723e */ /* 0x000fe200030004ff */
[----:B------:R-:W-:Y:S01]  /*6630*/  LDTM.16dp32bit_t0_t15.x32 R4, tmem[UR4+0x40] ;  /* 0x00004004000479ee */ /* 0x000fe20008a80000 */
[----:B------:R-:W2:Y:S01]  /*6640*/  LDTM.16dp32bit_t16_t31.x32 R4, tmem[UR4+0x60] ;  /* 0x00006004000479ee */ /* 0x000ea20008aa0000 */
[----:B------:R-:W-:Y:S01]  /*6650*/  NOP ;  /* 0x0000000000007918 */ /* 0x000fe20000000000 */
[--C-:B------:R-:W-:Y:S01]  /*6660*/  HADD2.F32 R53, -RZ, R55.reuse.H0_H0 ;  /* 0x20000037ff357230 */ /* 0x100fe20000004100 */
[----:B------:R-:W-:Y:S01]  /*6670*/  R2UR UR5, R113 ;  /* 0x00000000710572ca */ /* 0x000fe200000e0000 */
[----:B------:R-:W-:Y:S01]  /*6680*/  HADD2.F32 R56, -RZ, R55.H1_H1 ;  /* 0x30000037ff387230 */ /* 0x000fe20000004100 */
[----:B------:R-:W-:Y:S01]  /*6690*/  F2FP.F16.E5M2.UNPACK_B R63, R83 ;  /* 0x00000053ff3f723e */ /* 0x000fe200020004ff */
[--C-:B------:R-:W-:Y:S01]  /*66a0*/  HADD2.F32 R57, -RZ, R59.reuse.H0_H0 ;  /* 0x2000003bff397230 */ /* 0x100fe20000004100 */
[----:B----4-:R-:W-:Y:S01]  /*66b0*/  F2FP.F16.E5M2.UNPACK_B R67, R84 ;  /* 0x00000054ff43723e */ /* 0x010fe200020004ff */
[----:B------:R-:W-:Y:S01]  /*66c0*/  HADD2.F32 R60, -RZ, R59.H1_H1 ;  /* 0x3000003bff3c7230 */ /* 0x000fe20000004100 */
[----:B------:R-:W-:Y:S01]  /*66d0*/  F2FP.F16.E5M2.UNPACK_B R71, R85 ;  /* 0x00000055ff47723e */ /* 0x000fe200020004ff */
[--C-:B------:R-:W-:Y:S01]  /*66e0*/  HADD2.F32 R61, -RZ, R63.reuse.H0_H0 ;  /* 0x2000003fff3d7230 */ /* 0x100fe20000004100 */
[----:B------:R-:W-:Y:S01]  /*66f0*/  F2FP.F16.E5M2.UNPACK_B R75, R86 ;  /* 0x00000056ff4b723e */ /* 0x000fe200020004ff */
[----:B------:R-:W-:Y:S01]  /*6700*/  HADD2.F32 R64, -RZ, R63.H1_H1 ;  /* 0x3000003fff407230 */ /* 0x000fe20000004100 */
[----:B------:R-:W-:Y:S01]  /*6710*/  F2FP.F16.E5M2.UNPACK_B R77, R87 ;  /* 0x00000057ff4d723e */ /* 0x000fe200020004ff */
[--C-:B------:R-:W-:Y:S01]  /*6720*/  HADD2.F32 R65, -RZ, R67.reuse.H0_H0 ;  /* 0x20000043ff417230 */ /* 0x100fe20000004100 */
[----:B------:R-:W-:Y:S01]  /*6730*/  F2FP.F16.E5M2.UNPACK_B R83, R83.H1 ;  /* 0x00000053ff53723e */ /* 0x000fe200030004ff */
[----:B------:R-:W-:Y:S01]  /*6740*/  UIADD3 UR5, UPT, UPT, UR5, 0xb0, URZ ;  /* 0x000000b005057890 */ /* 0x000fe2000fffe0ff */
[----:B------:R-:W-:Y:S01]  /*6750*/  HADD2.F32 R67, -RZ, R67.H1_H1 ;  /* 0x30000043ff437230 */ /* 0x000fe20000004100 */
[----:B------:R-:W-:Y:S01]  /*6760*/  F2FP.F16.E5M2.UNPACK_B R84, R84.H1 ;  /* 0x00000054ff54723e */ /* 0x000fe200030004ff */
[--C-:B------:R-:W-:Y:S01]  /*6770*/  HADD2.F32 R69, -RZ, R71.reuse.H0_H0 ;  /* 0x20000047ff457230 */ /* 0x100fe20000004100 */
[----:B------:R-:W-:Y:S01]  /*6780*/  UPRMT UR5, UR37, 0x654, UR5 ;  /* 0x0000065425057896 */ /* 0x000fe20008000005 */
[----:B------:R-:W-:Y:S01]  /*6790*/  HADD2.F32 R72, -RZ, R71.H1_H1 ;  /* 0x30000047ff487230 */ /* 0x000fe20000004100 */
[----:B------:R-:W-:Y:S01]  /*67a0*/  F2FP.F16.E5M2.UNPACK_B R85, R85.H1 ;  /* 0x00000055ff55723e */ /* 0x000fe200030004ff */
[--C-:B------:R-:W-:Y:S02]  /*67b0*/  HADD2.F32 R73, -RZ, R75.reuse.H0_H0 ;  /* 0x2000004bff497230 */ /* 0x100fe40000004100 */
[C---:B--2---:R-:W-:Y:S01]  /*67c0*/  FMUL R4, R47.reuse, R4 ;  /* 0x000000042f047220 */ /* 0x044fe20000400000 */
[C---:B------:R-:W-:Y:S01]  /*67d0*/  FMUL R5, R47.reuse, R5 ;  /* 0x000000052f057220 */ /* 0x040fe20000400000 */
[C---:B------:R-:W-:Y:S01]  /*67e0*/  FMUL R8, R47.reuse, R8 ;  /* 0x000000082f087220 */ /* 0x040fe20000400000 */
[----:B------:R-:W-:Y:S01]  /*67f0*/  FMUL R9, R47, R9 ;  /* 0x000000092f097220 */ /* 0x000fe20000400000 */
[C---:B------:R-:W-:Y:S01]  /*6800*/  FFMA R4, R49.reuse, R50, R4 ;  /* 0x0000003231047223 */ /* 0x040fe20000000004 */
[----:B------:R-:W-:Y:S01]  /*6810*/  SYNCS.ARRIVE.TRANS64.RED.A1T0 RZ, [UR5], RZ ;  /* 0x000000ffffff79a7 */ /* 0x000fe20008100405 */
        /* <DEDUP_REMOVED lines=18> */
[--C-:B------:R-:W-:Y:S02]  /*6940*/  HADD2.F32 R55, -RZ, R81.reuse.H0_H0 ;  /* 0x20000051ff377230 */ /* 0x100fe40000004100 */
[----:B------:R-:W-:Y:S01]  /*6950*/  FMUL R10, R47, R10 ;  /* 0x0000000a2f0a7220 */ /* 0x000fe20000400000 */
[C---:B------:R-:W-:Y:S01]  /*6960*/  FFMA R6, R49.reuse, R51, R6 ;  /* 0x0000003331067223 */ /* 0x040fe20000000006 */
[----:B------:R-:W-:Y:S02]  /*6970*/  HADD2.F32 R58, -RZ, R81.H1_H1 ;  /* 0x30000051ff3a7230 */ /* 0x000fe40000004100 */
[C---:B------:R-:W-:Y:S01]  /*6980*/  FFMA R7, R49.reuse, R54, R7 ;  /* 0x0000003631077223 */ /* 0x040fe20000000007 */
[C---:B------:R-:W-:Y:S01]  /*6990*/  FFMA R8, R49.reuse, R53, R8 ;  /* 0x0000003531087223 */ /* 0x040fe20000000008 */
[C---:B------:R-:W-:Y:S01]  /*69a0*/  FFMA R9, R49.reuse, R56, R9 ;  /* 0x0000003831097223 */ /* 0x040fe20000000009 */
[----:B------:R-:W-:Y:S01]  /*69b0*/  FFMA R10, R49, R55, R10 ;  /* 0x00000037310a7223 */ /* 0x000fe2000000000a */
[----:B------:R-:W-:Y:S01]  /*69c0*/  HADD2.F32 R51, -RZ, R77.H0_H0 ;  /* 0x2000004dff337230 */ /* 0x000fe20000004100 */
[----:B-1----:R-:W-:Y:S01]  /*69d0*/  F2FP.SATFINITE.E5M2.F32.PACK_AB_MERGE_C R116, R7, R6, RZ ;  /* 0x000000060774723e */ /* 0x002fe200048060ff */
[C---:B------:R-:W-:Y:S01]  /*69e0*/  FMUL R11, R47.reuse, R11 ;  /* 0x0000000b2f0b7220 */ /* 0x040fe20000400000 */
[--C-:B------:R-:W-:Y:S02]  /*69f0*/  HADD2.F32 R59, -RZ, R82.reuse.H0_H0 ;  /* 0x20000052ff3b7230 */ /* 0x100fe40000004100 */
[----:B------:R-:W-:Y:S01]  /*6a00*/  FMUL R14, R47, R14 ;  /* 0x0000000e2f0e7220 */ /* 0x000fe20000400000 */
[----:B------:R-:W-:Y:S01]  /*6a10*/  HADD2.F32 R62, -RZ, R82.H1_H1 ;  /* 0x30000052ff3e7230 */ /* 0x000fe20000004100 */
[----:B------:R-:W-:Y:S01]  /*6a20*/  F2FP.SATFINITE.E5M2.F32.PACK_AB_MERGE_C R116, R5, R4, R116 ;  /* 0x000000040574723e */ /* 0x000fe20004806074 */
[C---:B------:R-:W-:Y:S01]  /*6a30*/  FFMA R11, R49.reuse, R58, R11 ;  /* 0x0000003a310b7223 */ /* 0x040fe2000000000b */
[C---:B------:R-:W-:Y:S01]  /*6a40*/  FFMA R12, R49.reuse, R57, R12 ;  /* 0x00000039310c7223 */ /* 0x040fe2000000000c */
[C---:B------:R-:W-:Y:S01]  /*6a50*/  FFMA R13, R49.reuse, R60, R13 ;  /* 0x0000003c310d7223 */ /* 0x040fe2000000000d */
[----:B------:R-:W-:Y:S01]  /*6a60*/  F2FP.F16.E5M2.UNPACK_B R86, R86.H1 ;  /* 0x00000056ff56723e */ /* 0x000fe200030004ff */
[----:B------:R-:W-:Y:S01]  /*6a70*/  FFMA R14, R49, R59, R14 ;  /* 0x0000003b310e7223 */ /* 0x000fe2000000000e */
[----:B------:R-:W-:Y:S01]  /*6a80*/  F2FP.SATFINITE.E5M2.F32.PACK_AB_MERGE_C R117, R11, R10, RZ ;  /* 0x0000000a0b75723e */ /* 0x000fe200048060ff */
[C---:B------:R-:W-:Y:S01]  /*6a90*/  FMUL R15, R47.reuse, R15 ;  /* 0x0000000f2f0f7220 */ /* 0x040fe20000400000 */
[--C-:B------:R-:W-:Y:S02]  /*6aa0*/  HADD2.F32 R63, -RZ, R83.reuse.H0_H0 ;  /* 0x20000053ff3f7230 */ /* 0x100fe40000004100 */
[----:B------:R-:W-:Y:S01]  /*6ab0*/  FMUL R18, R47, R18 ;  /* 0x000000122f127220 */ /* 0x000fe20000400000 */
[----:B------:R-:W-:Y:S01]  /*6ac0*/  HADD2.F32 R66, -RZ, R83.H1_H1 ;  /* 0x30000053ff427230 */ /* 0x000fe20000004100 */
[----:B------:R-:W-:Y:S01]  /*6ad0*/  F2FP.SATFINITE.E5M2.F32.PACK_AB_MERGE_C R117, R9, R8, R117 ;  /* 0x000000080975723e */ /* 0x000fe20004806075 */
[C---:B------:R-:W-:Y:S01]  /*6ae0*/  FFMA R15, R49.reuse, R62, R15 ;  /* 0x0000003e310f7223 */ /* 0x040fe2000000000f */
[C---:B------:R-:W-:Y:S01]  /*6af0*/  FFMA R16, R49.reuse, R61, R16 ;  /* 0x0000003d31107223 */ /* 0x040fe20000000010 */
[----:B------:R-:W-:Y:S01]  /*6b00*/  FFMA R17, R49, R64, R17 ;  /* 0x0000004031117223 */ /* 0x000fe20000000011 */
[----:B------:R-:W-:Y:S01]  /*6b10*/  FMUL R19, R47, R19 ;  /* 0x000000132f137220 */ /* 0x000fe20000400000 */
        /* <DEDUP_REMOVED lines=15> */
[----:B------:R-:W-:Y:S01]  /*6c10*/  F2FP.F16.E5M2.UNPACK_B R87, R87.H1 ;  /* 0x00000057ff57723e */ /* 0x000fe200030004ff */
        /* <DEDUP_REMOVED lines=32> */
[----:B------:R-:W-:Y:S03]  /*6e20*/  IADD3 R79, PT, PT, R44, 0x1, RZ ;  /* 0x000000012c4f7810 */ /* 0x000fe60007ffe0ff */
        /* <DEDUP_REMOVED lines=9> */
[----:B------:R-:W-:Y:S02]  /*6ec0*/  UIADD3 UR8, UP0, UPT, UR52, 0x680, URZ ;  /* 0x0000068034087890 */ /* 0x000fe4000ff1e0ff */
[----:B------:R-:W-:Y:S02]  /*6ed0*/  UIADD3 UR5, UPT, UPT, UR41, 0x40, URZ ;  /* 0x0000004029057890 */ /* 0x000fe4000fffe0ff */
[----:B------:R-:W-:Y:S02]  /*6ee0*/  UIADD3 UR4, UPT, UPT, UR49, 0x3200, URZ ;  /* 0x0000320031047890 */ /* 0x000fe4000fffe0ff */
[----:B------:R-:W-:Y:S01]  /*6ef0*/  UIADD3.X UR9, UPT, UPT, URZ, UR53, URZ, UP0, !UPT ;  /* 0x00000035ff097290 */ /* 0x000fe200087fe4ff */
[----:B------:R-:W-:Y:S01]  /*6f00*/  UMOV UR6, UR42 ;  /* 0x0000002a00067c82 */ /* 0x000fe20008000000 */
[----:B------:R-:W-:Y:S07]  /*6f10*/  UMOV UR7, UR36 ;  /* 0x0000002400077c82 */ /* 0x000fee0008000000 */
[----:B------:R2:W-:Y:S01]  /*6f20*/  UTMASTG.3D [UR4], [UR8] ;  /* 0x00000004080073b5 */ /* 0x0005e20008010000 */
[----:B------:R0:W-:Y:S01]  /*6f30*/  UTMACMDFLUSH ;  /* 0x00000000000079b7 */ /* 0x0001e20000000000 */
[----:B--2---:R-:W-:Y:S04]  /*6f40*/  DEPBAR.LE SB0, 0x1 ;  /* 0x000080400000791a */ /* 0x004fe80000000000 */
.L_x_103:
[----:B------:R-:W-:Y:S05]  /*6f50*/  BSYNC.RECONVERGENT B0 ;  /* 0x0000000000007941 */ /* 0x000fea0003800200 */
.L_x_102:
[----:B------:R-:W-:Y:S01]  /*6f60*/  BAR.SYNC.DEFER_BLOCKING 0x1, 0x80 ;  /* 0x0042000000007b1d */ /* 0x000fe20000010000 */
[----:B------:R-:W-:Y:S01]  /*6f70*/  ISETP.NE.AND P2, PT, R111, RZ, PT ;  /* 0x000000ff6f00720c */ /* 0x000fe20003f45270 */
[----:B------:R-:W-:Y:S01]  /*6f80*/  IMAD.IADD R20, R43, 0x1, R94 ;  /* 0x000000012b147824 */ /* 0x000fe200078e025e */
[----:B------:R-:W-:Y:S01]  /*6f90*/  ISETP.NE.AND P0, PT, R112, 0x2, PT ;  /* 0x000000027000780c */ /* 0x000fe20003f05270 */
[----:B------:R-:W-:Y:S01]  /*6fa0*/  IMAD.IADD R21, R45, 0x1, R96 ;  /* 0x000000012d157824 */ /* 0x000fe200078e0260 */
[----:B------:R-:W-:Y:S02]  /*6fb0*/  ISETP.NE.AND P1, PT, R79, 0x4, PT ;  /* 0x000000044f00780c */ /* 0x000fe40003f25270 */
[----:B------:R-:W-:Y:S02]  /*6fc0*/  SEL R3, RZ, 0x1, P0 ;  /* 0x00000001ff037807 */ /* 0x000fe40000000000 */
[----:B------:R-:W-:Y:S02]  /*6fd0*/  SEL R0, RZ, 0x1, P1 ;  /* 0x00000001ff007807 */ /* 0x000fe40000800000 */
[----:B------:R-:W-:Y:S02]  /*6fe0*/  LOP3.LUT R106, R106, R3, RZ, 0x3c, !PT ;  /* 0x000000036a6a7212 */ /* 0x000fe400078e3cff */
[----:B------:R-:W-:Y:S02]  /*6ff0*/  LOP3.LUT R107, R107, R0, RZ, 0x3c, !PT ;  /* 0x000000006b6b7212 */ /* 0x000fe400078e3cff */
[----:B------:R-:W-:Y:S02]  /*7000*/  @P2 R2UR UR36, R103 ;  /* 0x00000000672422ca */ /* 0x000fe400000e0000 */
[----:B------:R-:W-:Y:S02]  /*7010*/  SEL R112, R112, RZ, P0 ;  /* 0x000000ff70707207 */ /* 0x000fe40000000000 */
[----:B------:R-:W-:Y:S01]  /*7020*/  SEL R44, R79, RZ, P1 ;  /* 0x000000ff4f2c7207 */ /* 0x000fe20000800000 */
[----:B------:R-:W-:Y:S10]  /*7030*/  @P2 BRA `(.L_x_104) ;  /* 0xffffffd400f82947 */ /* 0x000ff4000383ffff */
[----:B------:R-:W-:Y:S05]  /*7040*/  EXIT ;  /* 0x000000000000794d */ /* 0x000fea0003800000 */
.L_x_19:
[----:B--2---:R2:W1:Y:S02]  /*7050*/  SYNCS.PHASECHK.TRANS64.TRYWAIT P0, [R3+URZ+0xe0], R2 ;  /* 0x0000e002030075a7 */ /* 0x00446400080011ff */
[----:B-1----:R-:W-:Y:S05]  /*7060*/  @!P0 NANOSLEEP.SYNCS 0x989680 ;  /* 0x009896800000895d */ /* 0x002fea0003900000 */
[----:B------:R-:W1:Y:S02]  /*7070*/  @!P0 SYNCS.PHASECHK.TRANS64 P0, [R3+URZ+0xe0], R2 ;  /* 0x0000e002030085a7 */ /* 0x000e6400080010ff */
[----:B-1----:R-:W-:Y:S05]  /*7080*/  @!P0 BRA `(.L_x_19) ;  /* 0xfffffffc00f08947 */ /* 0x002fea000383ffff */
[----:B------:R-:W-:Y:S05]  /*7090*/  BRA `(.L_x_105) ;  /* 0xffffffa400447947 */ /* 0x000fea000383ffff */
.L_x_22:
[----:B-1----:R-:W-:-:S07]  /*70a0*/  MOV R2, UR33 ;  /* 0x0000002100027c02 */ /* 0x002fce0008000f00 */
.L_x_106:
[----:B-1----:R1:W2:Y:S02]  /*70b0*/  SYNCS.PHASECHK.TRANS64.TRYWAIT P0, [R2+URZ+0x20], R5 ;  /* 0x00002005020075a7 */ /* 0x0022a400080011ff */
[----:B--2---:R-:W-:Y:S05]  /*70c0*/  @!P0 NANOSLEEP.SYNCS 0x989680 ;  /* 0x009896800000895d */ /* 0x004fea0003900000 */
[----:B------:R-:W2:Y:S02]  /*70d0*/  @!P0 SYNCS.PHASECHK.TRANS64 P0, [R2+URZ+0x20], R5 ;  /* 0x00002005020085a7 */ /* 0x000ea400080010ff */
[----:B--2---:R-:W-:Y:S05]  /*70e0*/  @!P0 BRA `(.L_x_106) ;  /* 0xfffffffc00f08947 */ /* 0x004fea000383ffff */
[----:B------:R-:W-:Y:S05]  /*70f0*/  BRA `(.L_x_21) ;  /* 0xffffffa400947947 */ /* 0x000fea000383ffff */
.L_x_28:
[----:B-1----:R-:W-:-:S07]  /*7100*/  MOV R2, UR17 ;  /* 0x0000001100027c02 */ /* 0x002fce0008000f00 */
.L_x_107:
[----:B-1----:R1:W2:Y:S02]  /*7110*/  SYNCS.PHASECHK.TRANS64.TRYWAIT P0, [R2+URZ+0x20], R5 ;  /* 0x00002005020075a7 */ /* 0x0022a400080011ff */
[----:B--2---:R-:W-:Y:S05]  /*7120*/  @!P0 NANOSLEEP.SYNCS 0x989680 ;  /* 0x009896800000895d */ /* 0x004fea0003900000 */
[----:B------:R-:W2:Y:S02]  /*7130*/  @!P0 SYNCS.PHASECHK.TRANS64 P0, [R2+URZ+0x20], R5 ;  /* 0x00002005020085a7 */ /* 0x000ea400080010ff */
[----:B--2---:R-:W-:Y:S05]  /*7140*/  @!P0 BRA `(.L_x_107) ;  /* 0xfffffffc00f08947 */ /* 0x004fea000383ffff */
[----:B------:R-:W-:Y:S05]  /*7150*/  BRA `(.L_x_27) ;  /* 0xffffffa8003c7947 */ /* 0x000fea000383ffff */
.L_x_32:
[----:B-1----:R1:W2:Y:S02]  /*7160*/  SYNCS.PHASECHK.TRANS64.TRYWAIT P0, [R2+URZ+0x70], R3 ;  /* 0x00007003020075a7 */ /* 0x0022a400080011ff */
[----:B--2---:R-:W-:Y:S05]  /*7170*/  @!P0 NANOSLEEP.SYNCS 0x989680 ;  /* 0x009896800000895d */ /* 0x004fea0003900000 */
[----:B------:R-:W2:Y:S02]  /*7180*/  @!P0 SYNCS.PHASECHK.TRANS64 P0, [R2+URZ+0x70], R3 ;  /* 0x00007003020085a7 */ /* 0x000ea400080010ff */
[----:B--2---:R-:W-:Y:S05]  /*7190*/  @!P0 BRA `(.L_x_32) ;  /* 0xfffffffc00f08947 */ /* 0x004fea000383ffff */
[----:B------:R-:W-:Y:S05]  /*71a0*/  BRA `(.L_x_108) ;  /* 0xffffffa800cc7947 */ /* 0x000fea000383ffff */
.L_x_36:
[----:B----4-:R-:W-:-:S07]  /*71b0*/  MOV R0, UR5 ;  /* 0x0000000500007c02 */ /* 0x010fce0008000f00 */
.L_x_109:
[----:B-1----:R1:W2:Y:S02]  /*71c0*/  SYNCS.PHASECHK.TRANS64.TRYWAIT P0, [R0+URZ], R3 ;  /* 0x00000003000075a7 */ /* 0x0022a400080011ff */
[----:B--2---:R-:W-:Y:S05]  /*71d0*/  @!P0 NANOSLEEP.SYNCS 0x989680 ;  /* 0x009896800000895d */ /* 0x004fea0003900000 */
[----:B------:R-:W2:Y:S02]  /*71e0*/  @!P0 SYNCS.PHASECHK.TRANS64 P0, [R0+URZ], R3 ;  /* 0x00000003000085a7 */ /* 0x000ea400080010ff */
[----:B--2---:R-:W-:Y:S05]  /*71f0*/  @!P0 BRA `(.L_x_109) ;  /* 0xfffffffc00f08947 */ /* 0x004fea000383ffff */
[----:B------:R-:W-:Y:S05]  /*7200*/  BRA `(.L_x_110) ;  /* 0xffffffb0003c7947 */ /* 0x000fea000383ffff */
.L_x_37:
[----:B----4-:R-:W-:-:S07]  /*7210*/  MOV R0, UR5 ;  /* 0x0000000500007c02 */ /* 0x010fce0008000f00 */
.L_x_111:
[----:B-1----:R1:W2:Y:S02]  /*7220*/  SYNCS.PHASECHK.TRANS64.TRYWAIT P0, [R0+URZ], R3 ;  /* 0x00000003000075a7 */ /* 0x0022a400080011ff */
[----:B--2---:R-:W-:Y:S05]  /*7230*/  @!P0 NANOSLEEP.SYNCS 0x989680 ;  /* 0x009896800000895d */ /* 0x004fea0003900000 */
[----:B------:R-:W2:Y:S02]  /*7240*/  @!P0 SYNCS.PHASECHK.TRANS64 P0, [R0+URZ], R3 ;  /* 0x00000003000085a7 */ /* 0x000ea400080010ff */
[----:B--2---:R-:W-:Y:S05]  /*7250*/  @!P0 BRA `(.L_x_111) ;  /* 0xfffffffc00f08947 */ /* 0x004fea000383ffff */
[----:B------:R-:W-:Y:S05]  /*7260*/  BRA `(.L_x_112) ;  /* 0xffffffb000487947 */ /* 0x000fea000383ffff */
.L_x_38:
[----:B----4-:R-:W-:-:S07]  /*7270*/  MOV R0, UR5 ;  /* 0x0000000500007c02 */ /* 0x010fce0008000f00 */
.L_x_113:
[----:B-1----:R1:W2:Y:S02]  /*7280*/  SYNCS.PHASECHK.TRANS64.TRYWAIT P0, [R0+URZ], R3 ;  /* 0x00000003000075a7 */ /* 0x0022a400080011ff */
[----:B--2---:R-:W-:Y:S05]  /*7290*/  @!P0 NANOSLEEP.SYNCS 0x989680 ;  /* 0x009896800000895d */ /* 0x004fea0003900000 */
[----:B------:R-:W2:Y:S02]  /*72a0*/  @!P0 SYNCS.PHASECHK.TRANS64 P0, [R0+URZ], R3 ;  /* 0x00000003000085a7 */ /* 0x000ea400080010ff */
[----:B--2---:R-:W-:Y:S05]  /*72b0*/  @!P0 BRA `(.L_x_113) ;  /* 0xfffffffc00f08947 */ /* 0x004fea000383ffff */
[----:B------:R-:W-:Y:S05]  /*72c0*/  BRA `(.L_x_114) ;  /* 0xffffffb000547947 */ /* 0x000fea000383ffff */
.L_x_41:
[----:B-1----:R1:W2:Y:S02]  /*72d0*/  SYNCS.PHASECHK.TRANS64.TRYWAIT P0, [R0+URZ+0xd0], R5 ;  /* 0x0000d005000075a7 */ /* 0x0022a400080011ff */
[----:B--2---:R-:W-:Y:S05]  /*72e0*/  @!P0 NANOSLEEP.SYNCS 0x989680 ;  /* 0x009896800000895d */ /* 0x004fea0003900000 */
[----:B------:R-:W2:Y:S02]  /*72f0*/  @!P0 SYNCS.PHASECHK.TRANS64 P0, [R0+URZ+0xd0], R5 ;  /* 0x0000d005000085a7 */ /* 0x000ea400080010ff */
[----:B--2---:R-:W-:Y:S05]  /*7300*/  @!P0 BRA `(.L_x_41) ;  /* 0xfffffffc00f08947 */ /* 0x004fea000383ffff */
[----:B------:R-:W-:Y:S05]  /*7310*/  BRA `(.L_x_115) ;  /* 0xffffffb000b07947 */ /* 0x000fea000383ffff */
.L_x_42:
[----:B------:R-:W-:-:S07]  /*7320*/  MOV R0, UR5 ;  /* 0x0000000500007c02 */ /* 0x000fce0008000f00 */
.L_x_116:
[----:B-1----:R1:W2:Y:S02]  /*7330*/  SYNCS.PHASECHK.TRANS64.TRYWAIT P0, [R0+URZ+0x80], R5 ;  /* 0x00008005000075a7 */ /* 0x0022a400080011ff */
[----:B--2---:R-:W-:Y:S05]  /*7340*/  @!P0 NANOSLEEP.SYNCS 0x989680 ;  /* 0x009896800000895d */ /* 0x004fea0003900000 */
[----:B------:R-:W2:Y:S02]  /*7350*/  @!P0 SYNCS.PHASECHK.TRANS64 P0, [R0+URZ+0x80], R5 ;  /* 0x00008005000085a7 */ /* 0x000ea400080010ff */
[----:B--2---:R-:W-:Y:S05]  /*7360*/  @!P0 BRA `(.L_x_116) ;  /* 0xfffffffc00f08947 */ /* 0x004fea000383ffff */
[----:B------:R-:W-:Y:S05]  /*7370*/  BRA `(.L_x_117) ;  /* 0xffffffb000c07947 */ /* 0x000fea000383ffff */
.L_x_43:
[----:B-1----:R1:W2:Y:S02]  /*7380*/  SYNCS.PHASECHK.TRANS64.TRYWAIT P1, [R0+URZ+0x70], R5 ;  /* 0x00007005000075a7 */ /* 0x0022a400080211ff */
[----:B--2---:R-:W-:Y:S05]  /*7390*/  @!P1 NANOSLEEP.SYNCS 0x989680 ;  /* 0x009896800000995d */ /* 0x004fea0003900000 */
[----:B------:R-:W2:Y:S02]  /*73a0*/  @!P1 SYNCS.PHASECHK.TRANS64 P1, [R0+URZ+0x70], R5 ;  /* 0x00007005000095a7 */ /* 0x000ea400080210ff */
[----:B--2---:R-:W-:Y:S05]  /*73b0*/  @!P1 BRA `(.L_x_43) ;  /* 0xfffffffc00f09947 */ /* 0x004fea000383ffff */
[----:B------:R-:W-:Y:S05]  /*73c0*/  BRA `(.L_x_118) ;  /* 0xffffffb000f07947 */ /* 0x000fea000383ffff */
.L_x_46:
[----:B------:R-:W-:-:S07]  /*73d0*/  MOV R0, UR5 ;  /* 0x0000000500007c02 */ /* 0x000fce0008000f00 */
.L_x_119:
[----:B-1----:R1:W2:Y:S02]  /*73e0*/  SYNCS.PHASECHK.TRANS64.TRYWAIT P0, [R0+URZ+0x80], R3 ;  /* 0x00008003000075a7 */ /* 0x0022a400080011ff */
[----:B--2---:R-:W-:Y:S05]  /*73f0*/  @!P0 NANOSLEEP.SYNCS 0x989680 ;  /* 0x009896800000895d */ /* 0x004fea0003900000 */
[----:B------:R-:W2:Y:S02]  /*7400*/  @!P0 SYNCS.PHASECHK.TRANS64 P0, [R0+URZ+0x80], R3 ;  /* 0x00008003000085a7 */ /* 0x000ea400080010ff */
[----:B--2---:R-:W-:Y:S05]  /*7410*/  @!P0 BRA `(.L_x_119) ;  /* 0xfffffffc00f08947 */ /* 0x004fea000383ffff */
[----:B------:R-:W-:Y:S05]  /*7420*/  BRA `(.L_x_45) ;  /* 0xffffffb400447947 */ /* 0x000fea000383ffff */
.L_x_53:
[----:B-1----:R1:W2:Y:S02]  /*7430*/  SYNCS.PHASECHK.TRANS64.TRYWAIT P1, [R0+URZ+0x70], R5 ;  /* 0x00007005000075a7 */ /* 0x0022a400080211ff */
[----:B--2---:R-:W-:Y:S05]  /*7440*/  @!P1 NANOSLEEP.SYNCS 0x989680 ;  /* 0x009896800000995d */ /* 0x004fea0003900000 */
[----:B------:R-:W2:Y:S02]  /*7450*/  @!P1 SYNCS.PHASECHK.TRANS64 P1, [R0+URZ+0x70], R5 ;  /* 0x00007005000095a7 */ /* 0x000ea400080210ff */
[----:B--2---:R-:W-:Y:S05]  /*7460*/  @!P1 BRA `(.L_x_53) ;  /* 0xfffffffc00f09947 */ /* 0x004fea000383ffff */
[----:B------:R-:W-:Y:S05]  /*7470*/  BRA `(.L_x_120) ;  /* 0xffffffb8009c7947 */ /* 0x000fea000383ffff */
.L_x_54:
[----:B------:R-:W-:-:S07]  /*7480*/  MOV R3, UR9 ;  /* 0x0000000900037c02 */ /* 0x000fce0008000f00 */
.L_x_121:
[----:B-1----:R1:W2:Y:S02]  /*7490*/  SYNCS.PHASECHK.TRANS64.TRYWAIT P0, [R3+URZ+0xb0], R0 ;  /* 0x0000b000030075a7 */ /* 0x0022a400080011ff */
[----:B--2---:R-:W-:Y:S05]  /*74a0*/  @!P0 NANOSLEEP.SYNCS 0x989680 ;  /* 0x009896800000895d */ /* 0x004fea0003900000 */
[----:B------:R-:W2:Y:S02]  /*74b0*/  @!P0 SYNCS.PHASECHK.TRANS64 P0, [R3+URZ+0xb0], R0 ;  /* 0x0000b000030085a7 */ /* 0x000ea400080010ff */
[----:B--2---:R-:W-:Y:S05]  /*74c0*/  @!P0 BRA `(.L_x_121) ;  /* 0xfffffffc00f08947 */ /* 0x004fea000383ffff */
[----:B------:R-:W-:Y:S05]  /*74d0*/  BRA `(.L_x_122) ;  /* 0xffffffb800d07947 */ /* 0x000fea000383ffff */
.L_x_57:
[----:B------:R-:W-:Y:S07]  /*74e0*/  MOV R0, UR7 ;  /* 0x0000000700007c02 */ /* 0x000fee0008000f00 */
.L_x_123:
[----:B-1----:R1:W2:Y:S02]  /*74f0*/  SYNCS.PHASECHK.TRANS64.TRYWAIT P0, [R0+URZ], R3 ;  /* 0x00000003000075a7 */ /* 0x0022a400080011ff */
[----:B--2---:R-:W-:Y:S05]  /*7500*/  @!P0 NANOSLEEP.SYNCS 0x989680 ;  /* 0x009896800000895d */ /* 0x004fea0003900000 */
[----:B------:R-:W2:Y:S02]  /*7510*/  @!P0 SYNCS.PHASECHK.TRANS64 P0, [R0+URZ], R3 ;  /* 0x00000003000085a7 */ /* 0x000ea400080010ff */
[----:B--2---:R-:W-:Y:S05]  /*7520*/  @!P0 BRA `(.L_x_123) ;  /* 0xfffffffc00f08947 */ /* 0x004fea000383ffff */
[----:B------:R-:W-:Y:S05]  /*7530*/  BRA `(.L_x_56) ;  /* 0xffffffbc00087947 */ /* 0x000fea000383ffff */
.L_x_60:
[----:B------:R-:W-:-:S07]  /*7540*/  MOV R0, UR5 ;  /* 0x0000000500007c02 */ /* 0x000fce0008000f00 */
.L_x_124:
[----:B--2---:R2:W3:Y:S02]  /*7550*/  SYNCS.PHASECHK.TRANS64.TRYWAIT P0, [R0+URZ], R3 ;  /* 0x00000003000075a7 */ /* 0x0044e400080011ff */
[----:B---3--:R-:W-:Y:S05]  /*7560*/  @!P0 NANOSLEEP.SYNCS 0x989680 ;  /* 0x009896800000895d */ /* 0x008fea0003900000 */
[----:B------:R-:W3:Y:S02]  /*7570*/  @!P0 SYNCS.PHASECHK.TRANS64 P0, [R0+URZ], R3 ;  /* 0x00000003000085a7 */ /* 0x000ee400080010ff */
[----:B---3--:R-:W-:Y:S05]  /*7580*/  @!P0 BRA `(.L_x_124) ;  /* 0xfffffffc00f08947 */ /* 0x008fea000383ffff */
[----:B------:R-:W-:Y:S05]  /*7590*/  BRA `(.L_x_125) ;  /* 0xffffffbc00a87947 */ /* 0x000fea000383ffff */
.L_x_61:
[----:B------:R-:W-:-:S07]  /*75a0*/  MOV R0, UR5 ;  /* 0x0000000500007c02 */ /* 0x000fce0008000f00 */
.L_x_126:
[----:B--2---:R2:W3:Y:S02]  /*75b0*/  SYNCS.PHASECHK.TRANS64.TRYWAIT P0, [R0+URZ], R3 ;  /* 0x00000003000075a7 */ /* 0x0044e400080011ff */
[----:B---3--:R-:W-:Y:S05]  /*75c0*/  @!P0 NANOSLEEP.SYNCS 0x989680 ;  /* 0x009896800000895d */ /* 0x008fea0003900000 */
[----:B------:R-:W3:Y:S02]  /*75d0*/  @!P0 SYNCS.PHASECHK.TRANS64 P0, [R0+URZ], R3 ;  /* 0x00000003000085a7 */ /* 0x000ee400080010ff */
[----:B---3--:R-:W-:Y:S05]  /*75e0*/  @!P0 BRA `(.L_x_126) ;  /* 0xfffffffc00f08947 */ /* 0x008fea000383ffff */
[----:B------:R-:W-:Y:S05]  /*75f0*/  BRA `(.L_x_127) ;  /* 0xffffffbc00b47947 */ /* 0x000fea000383ffff */
.L_x_62:
[----:B------:R-:W-:-:S07]  /*7600*/  MOV R0, UR5 ;  /* 0x0000000500007c02 */ /* 0x000fce0008000f00 */
.L_x_128:
[----:B--2---:R2:W3:Y:S02]  /*7610*/  SYNCS.PHASECHK.TRANS64.TRYWAIT P0, [R0+URZ], R3 ;  /* 0x00000003000075a7 */ /* 0x0044e400080011ff */
[----:B---3--:R-:W-:Y:S05]  /*7620*/  @!P0 NANOSLEEP.SYNCS 0x989680 ;  /* 0x009896800000895d */ /* 0x008fea0003900000 */
[----:B------:R-:W3:Y:S02]  /*7630*/  @!P0 SYNCS.PHASECHK.TRANS64 P0, [R0+URZ], R3 ;  /* 0x00000003000085a7 */ /* 0x000ee400080010ff */
[----:B---3--:R-:W-:Y:S05]  /*7640*/  @!P0 BRA `(.L_x_128) ;  /* 0xfffffffc00f08947 */ /* 0x008fea000383ffff */
[----:B------:R-:W-:Y:S05]  /*7650*/  BRA `(.L_x_129) ;  /* 0xffffffbc00c07947 */ /* 0x000fea000383ffff */
.L_x_63:
[----:B------:R-:W-:-:S07]  /*7660*/  MOV R0, UR7 ;  /* 0x0000000700007c02 */ /* 0x000fce0008000f00 */
.L_x_130:
[----:B--2---:R2:W3:Y:S02]  /*7670*/  SYNCS.PHASECHK.TRANS64.TRYWAIT P0, [R0+URZ], R3 ;  /* 0x00000003000075a7 */ /* 0x0044e400080011ff */
[----:B---3--:R-:W-:Y:S05]  /*7680*/  @!P0 NANOSLEEP.SYNCS 0x989680 ;  /* 0x009896800000895d */ /* 0x008fea0003900000 */
[----:B------:R-:W3:Y:S02]  /*7690*/  @!P0 SYNCS.PHASECHK.TRANS64 P0, [R0+URZ], R3 ;  /* 0x00000003000085a7 */ /* 0x000ee400080010ff */
[----:B---3--:R-:W-:Y:S05]  /*76a0*/  @!P0 BRA `(.L_x_130) ;  /* 0xfffffffc00f08947 */ /* 0x008fea000383ffff */
[----:B------:R-:W-:Y:S05]  /*76b0*/  BRA `(.L_x_131) ;  /* 0xffffffbc00cc7947 */ /* 0x000fea000383ffff */
.L_x_68:
[----:B--2---:R2:W3:Y:S02]  /*76c0*/  SYNCS.PHASECHK.TRANS64.TRYWAIT P0, [R0+URZ+0x70], R3 ;  /* 0x00007003000075a7 */ /* 0x0044e400080011ff */
[----:B---3--:R-:W-:Y:S05]  /*76d0*/  @!P0 NANOSLEEP.SYNCS 0x989680 ;  /* 0x009896800000895d */ /* 0x008fea0003900000 */
[----:B------:R-:W3:Y:S02]  /*76e0*/  @!P0 SYNCS.PHASECHK.TRANS64 P0, [R0+URZ+0x70], R3 ;  /* 0x00007003000085a7 */ /* 0x000ee400080010ff */
[----:B---3--:R-:W-:Y:S05]  /*76f0*/  @!P0 BRA `(.L_x_68) ;  /* 0xfffffffc00f08947 */ /* 0x008fea000383ffff */
[----:B------:R-:W-:Y:S05]  /*7700*/  BRA `(.L_x_132) ;  /* 0xffffffc000d07947 */ /* 0x000fea000383ffff */
.L_x_71:
[----:B------:R-:W-:Y:S07]  /*7710*/  MOV R0, UR7 ;  /* 0x0000000700007c02 */ /* 0x000fee0008000f00 */
.L_x_133:
[----:B--2---:R2:W3:Y:S02]  /*7720*/  SYNCS.PHASECHK.TRANS64.TRYWAIT P0, [R0+URZ+0x68], R3 ;  /* 0x00006803000075a7 */ /* 0x0044e400080011ff */
[----:B---3--:R-:W-:Y:S05]  /*7730*/  @!P0 NANOSLEEP.SYNCS 0x989680 ;  /* 0x009896800000895d */ /* 0x008fea0003900000 */
[----:B------:R-:W3:Y:S02]  /*7740*/  @!P0 SYNCS.PHASECHK.TRANS64 P0, [R0+URZ+0x68], R3 ;  /* 0x00006803000085a7 */ /* 0x000ee400080010ff */
[----:B---3--:R-:W-:Y:S05]  /*7750*/  @!P0 BRA `(.L_x_133) ;  /* 0xfffffffc00f08947 */ /* 0x008fea000383ffff */
[----:B------:R-:W-:Y:S05]  /*7760*/  BRA `(.L_x_70) ;  /* 0xffffffc400b07947 */ /* 0x000fea000383ffff */
.L_x_74:
[----:B--2---:R-:W-:Y:S07]  /*7770*/  MOV R3, UR7 ;  /* 0x0000000700037c02 */ /* 0x004fee0008000f00 */
.L_x_134:
[----:B-1----:R1:W2:Y:S02]  /*7780*/  SYNCS.PHASECHK.TRANS64.TRYWAIT P0, [R3+URZ+0x50], R12 ;  /* 0x0000500c030075a7 */ /* 0x0022a400080011ff */
[----:B--2---:R-:W-:Y:S05]  /*7790*/  @!P0 NANOSLEEP.SYNCS 0x989680 ;  /* 0x009896800000895d */ /* 0x004fea0003900000 */
[----:B------:R-:W2:Y:S02]  /*77a0*/  @!P0 SYNCS.PHASECHK.TRANS64 P0, [R3+URZ+0x50], R12 ;  /* 0x0000500c030085a7 */ /* 0x000ea400080010ff */
[----:B--2---:R-:W-:Y:S05]  /*77b0*/  @!P0 BRA `(.L_x_134) ;  /* 0xfffffffc00f08947 */ /* 0x004fea000383ffff */
[----:B------:R-:W-:Y:S05]  /*77c0*/  BRA `(.L_x_135) ;  /* 0xffffffc800287947 */ /* 0x000fea000383ffff */
.L_x_75:
[----:B------:R-:W-:Y:S07]  /*77d0*/  MOV R3, UR7 ;  /* 0x0000000700037c02 */ /* 0x000fee0008000f00 */
.L_x_136:
[----:B-1----:R1:W2:Y:S02]  /*77e0*/  SYNCS.PHASECHK.TRANS64.TRYWAIT P0, [R3+URZ+0x58], R12 ;  /* 0x0000580c030075a7 */ /* 0x0022a400080011ff */
[----:B--2---:R-:W-:Y:S05]  /*77f0*/  @!P0 NANOSLEEP.SYNCS 0x989680 ;  /* 0x009896800000895d */ /* 0x004fea0003900000 */
[----:B------:R-:W2:Y:S02]  /*7800*/  @!P0 SYNCS.PHASECHK.TRANS64 P0, [R3+URZ+0x58], R12 ;  /* 0x0000580c030085a7 */ /* 0x000ea400080010ff */
[----:B--2---:R-:W-:Y:S05]  /*7810*/  @!P0 BRA `(.L_x_136) ;  /* 0xfffffffc00f08947 */ /* 0x004fea000383ffff */
[----:B------:R-:W-:Y:S05]  /*7820*/  BRA `(.L_x_137) ;  /* 0xffffffc800a87947 */ /* 0x000fea000383ffff */
.L_x_77:
[----:B------:R-:W-:-:S07]  /*7830*/  MOV R0, UR7 ;  /* 0x0000000700007c02 */ /* 0x000fce0008000f00 */
.L_x_138:
[----:B-1----:R1:W3:Y:S02]  /*7840*/  SYNCS.PHASECHK.TRANS64.TRYWAIT P0, [R0+URZ+0x50], R3 ;  /* 0x00005003000075a7 */ /* 0x0022e400080011ff */
[----:B---3--:R-:W-:Y:S05]  /*7850*/  @!P0 NANOSLEEP.SYNCS 0x989680 ;  /* 0x009896800000895d */ /* 0x008fea0003900000 */
[----:B------:R-:W3:Y:S02]  /*7860*/  @!P0 SYNCS.PHASECHK.TRANS64 P0, [R0+URZ+0x50], R3 ;  /* 0x00005003000085a7 */ /* 0x000ee400080010ff */
[----:B---3--:R-:W-:Y:S05]  /*7870*/  @!P0 BRA `(.L_x_138) ;  /* 0xfffffffc00f08947 */ /* 0x008fea000383ffff */
[----:B------:R-:W-:Y:S05]  /*7880*/  BRA `(.L_x_139) ;  /* 0xffffffcc00187947 */ /* 0x000fea000383ffff */
.L_x_79:
[----:B--2---:R2:W4:Y:S02]  /*7890*/  SYNCS.PHASECHK.TRANS64.TRYWAIT P0, [R0+URZ+0x70], R3 ;  /* 0x00007003000075a7 */ /* 0x00452400080011ff */
[----:B----4-:R-:W-:Y:S05]  /*78a0*/  @!P0 NANOSLEEP.SYNCS 0x989680 ;  /* 0x009896800000895d */ /* 0x010fea0003900000 */
[----:B------:R-:W4:Y:S02]  /*78b0*/  @!P0 SYNCS.PHASECHK.TRANS64 P0, [R0+URZ+0x70], R3 ;  /* 0x00007003000085a7 */ /* 0x000f2400080010ff */
[----:B----4-:R-:W-:Y:S05]  /*78c0*/  @!P0 BRA `(.L_x_79) ;  /* 0xfffffffc00f08947 */ /* 0x010fea000383ffff */
[----:B------:R-:W-:Y:S05]  /*78d0*/  BRA `(.L_x_140) ;  /* 0xffffffcc00e47947 */ /* 0x000fea000383ffff */
.L_x_90:
[----:B-1----:R1:W3:Y:S02]  /*78e0*/  SYNCS.PHASECHK.TRANS64.TRYWAIT P1, [R0+URZ+0x40], R3 ;  /* 0x00004003000075a7 */ /* 0x0022e400080211ff */
[----:B---3--:R-:W-:Y:S05]  /*78f0*/  @!P1 NANOSLEEP.SYNCS 0x989680 ;  /* 0x009896800000995d */ /* 0x008fea0003900000 */
[----:B------:R-:W3:Y:S02]  /*7900*/  @!P1 SYNCS.PHASECHK.TRANS64 P1, [R0+URZ+0x40], R3 ;  /* 0x00004003000095a7 */ /* 0x000ee400080210ff */
[----:B---3--:R-:W-:Y:S05]  /*7910*/  @!P1 BRA `(.L_x_90) ;  /* 0xfffffffc00f09947 */ /* 0x008fea000383ffff */
[----:B------:R-:W-:Y:S05]  /*7920*/  BRA `(.L_x_89) ;  /* 0xffffffd800fc7947 */ /* 0x000fea000383ffff */
.L_x_92:
[----:B-1----:R1:W4:Y:S02]  /*7930*/  SYNCS.PHASECHK.TRANS64.TRYWAIT P0, [R113+URZ+0x90], R2 ;  /* 0x00009002710075a7 */ /* 0x00232400080011ff */
[----:B----4-:R-:W-:Y:S05]  /*7940*/  @!P0 NANOSLEEP.SYNCS 0x989680 ;  /* 0x009896800000895d */ /* 0x010fea0003900000 */
[----:B------:R-:W4:Y:S02]  /*7950*/  @!P0 SYNCS.PHASECHK.TRANS64 P0, [R113+URZ+0x90], R2 ;  /* 0x00009002710085a7 */ /* 0x000f2400080010ff */
[----:B----4-:R-:W-:Y:S05]  /*7960*/  @!P0 BRA `(.L_x_92) ;  /* 0xfffffffc00f08947 */ /* 0x010fea000383ffff */
[----:B------:R-:W-:Y:S05]  /*7970*/  BRA `(.L_x_91) ;  /* 0xffffffdc00507947 */ /* 0x000fea000383ffff */
.L_x_100:
[----:B--2---:R2:W3:Y:S02]  /*7980*/  SYNCS.PHASECHK.TRANS64.TRYWAIT P0, [R32+URZ+0x40], R3 ;  /* 0x00004003200075a7 */ /* 0x0044e400080011ff */
[----:B---3--:R-:W-:Y:S05]  /*7990*/  @!P0 NANOSLEEP.SYNCS 0x989680 ;  /* 0x009896800000895d */ /* 0x008fea0003900000 */
[----:B------:R-:W3:Y:S02]  /*79a0*/  @!P0 SYNCS.PHASECHK.TRANS64 P0, [R32+URZ+0x40], R3 ;  /* 0x00004003200085a7 */ /* 0x000ee400080010ff */
[----:B---3--:R-:W-:Y:S05]  /*79b0*/  @!P0 BRA `(.L_x_100) ;  /* 0xfffffffc00f08947 */ /* 0x008fea000383ffff */
[----:B------:R-:W-:Y:S05]  /*79c0*/  BRA `(.L_x_99) ;  /* 0xffffffe800407947 */ /* 0x000fea000383ffff */
        .weak           $__internal_0_$__cuda_sm10x_tcgen05_guardrail_trap_col_being_dealloced_not_returned_by_alloc
        .type           $__internal_0_$__cuda_sm10x_tcgen05_guardrail_trap_col_being_dealloced_not_returned_by_alloc,@function
        .size           $__internal_0_$__cuda_sm10x_tcgen05_guardrail_trap_col_being_dealloced_not_returned_by_alloc,($__internal_1_$__cuda_sm10x_tcgen05_guardrail_trap_phase_invalid_during_alloc - $__internal_0_$__cuda_sm10x_tcgen05_guardrail_trap_col_being_dealloced_not_returned_by_alloc)
$__internal_0_$__cuda_sm10x_tcgen05_guardrail_trap_col_being_dealloced_not_returned_by_alloc:
[----:B------:R-:W-:Y:S05]  /*79d0*/  BPT.TRAP 0x1 ;  /* 0x000000040000795c */ /* 0x000fea0000300000 */
[----:B------:R-:W-:-:S04]  /*79e0*/  HFMA2 R3, -RZ, RZ, 0, 0 ;  /* 0x00000000ff037431 */ /* 0x000fc800000001ff */
[----:B------:R-:W-:Y:S05]  /*79f0*/  RET.REL.NODEC R2 `(_ZN7cutlass13device_kernelINS_4gemm6kernel13GemmUniversalIN4cute5tupleIJiiiiEEENS1_10collective13CollectiveMmaINS1_35MainloopSm100TmaUmmaWarpSpecializedILi4ELi2ELi4ENS5_IJNS4_1CILi1EEESB_SB_EEEEENS5_IJNSA_ILi64EEENSA_ILi128EEENSA_ILi32EEEEEENS_12float_e5m2_tENS5_IJlSB_lEEESI_SJ_NS4_8TiledMMAINS4_8MMA_AtomIJNS4_10MMA_TraitsINS4_19SM100_MMA_F8F6F4_SSEJSI_SI_fSE_SF_NS4_17integral_constantINS4_4UMMA5MajorELSQ_0EEESR_NSO_INSP_7ScaleInELSS_0EEEST_EEEEEENS4_6LayoutISC_NS5_IJNSA_ILi0EEESX_SX_EEEEENS5_IJNS4_10UnderscoreES10_S10_EEEEENS4_13SM90_TMA_LOADENS4_14ComposedLayoutINS4_7SwizzleILi1ELi4ELi3EEENS4_18smem_ptr_flag_bitsILi8EEENSW_INS5_IJNSA_ILi8EEESG_EEENS5_IJSG_SB_EEEEEEEvNS4_8identityES13_S1D_vS1E_EENS_8epilogue10collective18CollectiveEpilogueINS1G_23Sm100TmaWarpSpecializedILi2ELi2ELi32ELb0ELb0EEEJSH_NS5_IJNSW_ISE_SB_EES1L_EEESI_SJ_SI_SJ_NS1G_6fusion15FusionCallbacksIS1K_NS1N_17LinearCombinationISI_fSI_fLNS_15FloatRoundStyleE2EEESH_S1M_JEEENS4_5SM1004TMEM4LOAD26SM100_TMEM_LOAD_16dp32b32xES13_NS14_INS15_ILi2ELi4ELi3EEES18_NSW_INS5_IJS19_SE_EEENS5_IJSE_SB_EEEEEEENS4_39AutoVectorizingCopyWithAssumedAlignmentILi128EEENS4_14SM90_TMA_STOREES21_S23_S23_EEEvvEEEEvNT_6ParamsE) ;  /* 0xffffff8402807950 */ /* 0x000fea0003c3ffff */
        .weak           $__internal_1_$__cuda_sm10x_tcgen05_guardrail_trap_phase_invalid_during_alloc
        .type           $__internal_1_$__cuda_sm10x_tcgen05_guardrail_trap_phase_invalid_during_alloc,@function
        .size           $__internal_1_$__cuda_sm10x_tcgen05_guardrail_trap_phase_invalid_during_alloc,($__internal_2_$__cuda_sm10x_tcgen05_guardrail_trap_unallocated_columns_being_dealloced - $__internal_1_$__cuda_sm10x_tcgen05_guardrail_trap_phase_invalid_during_alloc)
$__internal_1_$__cuda_sm10x_tcgen05_guardrail_trap_phase_invalid_during_alloc:
[----:B------:R-:W-:Y:S05]  /*7a00*/  BPT.TRAP 0x1 ;  /* 0x000000040000795c */ /* 0x000fea0000300000 */
[----:B------:R-:W-:-:S04]  /*7a10*/  MOV R3, 0x0 ;  /* 0x0000000000037802 */ /* 0x000fc80000000f00 */
[----:B------:R-:W-:Y:S05]  /*7a20*/  RET.REL.NODEC R2 `(_ZN7cutlass13device_kernelINS_4gemm6kernel13GemmUniversalIN4cute5tupleIJiiiiEEENS1_10collective13CollectiveMmaINS1_35MainloopSm100TmaUmmaWarpSpecializedILi4ELi2ELi4ENS5_IJNS4_1CILi1EEESB_SB_EEEEENS5_IJNSA_ILi64EEENSA_ILi128EEENSA_ILi32EEEEEENS_12float_e5m2_tENS5_IJlSB_lEEESI_SJ_NS4_8TiledMMAINS4_8MMA_AtomIJNS4_10MMA_TraitsINS4_19SM100_MMA_F8F6F4_SSEJSI_SI_fSE_SF_NS4_17integral_constantINS4_4UMMA5MajorELSQ_0EEESR_NSO_INSP_7ScaleInELSS_0EEEST_EEEEEENS4_6LayoutISC_NS5_IJNSA_ILi0EEESX_SX_EEEEENS5_IJNS4_10UnderscoreES10_S10_EEEEENS4_13SM90_TMA_LOADENS4_14ComposedLayoutINS4_7SwizzleILi1ELi4ELi3EEENS4_18smem_ptr_flag_bitsILi8EEENSW_INS5_IJNSA_ILi8EEESG_EEENS5_IJSG_SB_EEEEEEEvNS4_8identityES13_S1D_vS1E_EENS_8epilogue10collective18CollectiveEpilogueINS1G_23Sm100TmaWarpSpecializedILi2ELi2ELi32ELb0ELb0EEEJSH_NS5_IJNSW_ISE_SB_EES1L_EEESI_SJ_SI_SJ_NS1G_6fusion15FusionCallbacksIS1K_NS1N_17LinearCombinationISI_fSI_fLNS_15FloatRoundStyleE2EEESH_S1M_JEEENS4_5SM1004TMEM4LOAD26SM100_TMEM_LOAD_16dp32b32xES13_NS14_INS15_ILi2ELi4ELi3EEES18_NSW_INS5_IJS19_SE_EEENS5_IJSE_SB_EEEEEEENS4_39AutoVectorizingCopyWithAssumedAlignmentILi128EEENS4_14SM90_TMA_STOREES21_S23_S23_EEEvvEEEEvNT_6ParamsE) ;  /* 0xffffff8402747950 */ /* 0x000fea0003c3ffff */
        .weak           $__internal_2_$__cuda_sm10x_tcgen05_guardrail_trap_unallocated_columns_being_dealloced
        .type           $__internal_2_$__cuda_sm10x_tcgen05_guardrail_trap_unallocated_columns_being_dealloced,@function
        .size           $__internal_2_$__cuda_sm10x_tcgen05_guardrail_trap_unallocated_columns_being_dealloced,(.L_x_142 - $__internal_2_$__cuda_sm10x_tcgen05_guardrail_trap_unallocated_columns_being_dealloced)
$__internal_2_$__cuda_sm10x_tcgen05_guardrail_trap_unallocated_columns_being_dealloced:
[----:B------:R-:W-:Y:S05]  /*7a30*/  BPT.TRAP 0x1 ;  /* 0x000000040000795c */ /* 0x000fea0000300000 */
[----:B------:R-:W-:-:S04]  /*7a40*/  HFMA2 R3, -RZ, RZ, 0, 0 ;  /* 0x00000000ff037431 */ /* 0x000fc800000001ff */
[----:B------:R-:W-:Y:S05]  /*7a50*/  RET.REL.NODEC R2 `(_ZN7cutlass13device_kernelINS_4gemm6kernel13GemmUniversalIN4cute5tupleIJiiiiEEENS1_10collective13CollectiveMmaINS1_35MainloopSm100TmaUmmaWarpSpecializedILi4ELi2ELi4ENS5_IJNS4_1CILi1EEESB_SB_EEEEENS5_IJNSA_ILi64EEENSA_ILi128EEENSA_ILi32EEEEEENS_12float_e5m2_tENS5_IJlSB_lEEESI_SJ_NS4_8TiledMMAINS4_8MMA_AtomIJNS4_10MMA_TraitsINS4_19SM100_MMA_F8F6F4_SSEJSI_SI_fSE_SF_NS4_17integral_constantINS4_4UMMA5MajorELSQ_0EEESR_NSO_INSP_7ScaleInELSS_0EEEST_EEEEEENS4_6LayoutISC_NS5_IJNSA_ILi0EEESX_SX_EEEEENS5_IJNS4_10UnderscoreES10_S10_EEEEENS4_13SM90_TMA_LOADENS4_14ComposedLayoutINS4_7SwizzleILi1ELi4ELi3EEENS4_18smem_ptr_flag_bitsILi8EEENSW_INS5_IJNSA_ILi8EEESG_EEENS5_IJSG_SB_EEEEEEEvNS4_8identityES13_S1D_vS1E_EENS_8epilogue10collective18CollectiveEpilogueINS1G_23Sm100TmaWarpSpecializedILi2ELi2ELi32ELb0ELb0EEEJSH_NS5_IJNSW_ISE_SB_EES1L_EEESI_SJ_SI_SJ_NS1G_6fusion15FusionCallbacksIS1K_NS1N_17LinearCombinationISI_fSI_fLNS_15FloatRoundStyleE2EEESH_S1M_JEEENS4_5SM1004TMEM4LOAD26SM100_TMEM_LOAD_16dp32b32xES13_NS14_INS15_ILi2ELi4ELi3EEES18_NSW_INS5_IJS19_SE_EEENS5_IJSE_SB_EEEEEEENS4_39AutoVectorizingCopyWithAssumedAlignmentILi128EEENS4_14SM90_TMA_STOREES21_S23_S23_EEEvvEEEEvNT_6ParamsE) ;  /* 0xffffff8402687950 */ /* 0x000fea0003c3ffff */
.L_x_141:
[----:B------:R-:W-:-:S00]  /*7a60*/  BRA `(.L_x_141) ;  /* 0xfffffffc00fc7947 */ /* 0x000fc0000383ffff */
[----:B------:R-:W-:-:S00]  /*7a70*/  NOP ;  /* 0x0000000000007918 */ /* 0x000fc00000000000 */
        /* <DEDUP_REMOVED lines=8> */
.L_x_142:


//--------------------- .nv.global.init           --------------------------
	.section	.nv.global.init,"aw",@progbits
.nv.global.init:
	.type		$str$27,@object
	.size		$str$27,($str$28 - $str$27)
$str$27:
        /*0000*/ 	.byte	0x28, 0x61, 0x64, 0x64, 0x72, 0x65, 0x73, 0x73, 0x20, 0x26, 0x20, 0x6d, 0x61, 0x73, 0x6b, 0x29
        /*0010*/ 	.byte	0x20, 0x3d, 0x3d, 0x20, 0x30, 0x00
	.type		$str$28,@object
	.size		$str$28,($str$26 - $str$28)
$str$28:
        /*0016*/ 	.byte	0x2f, 0x74, 0x6d, 0x70, 0x2f, 0x63, 0x75, 0x74, 0x6c, 0x61, 0x73, 0x73, 0x5f, 0x73, 0x77, 0x65
        /*0026*/ 	.byte	0x65, 0x70, 0x5f, 0x73, 0x72, 0x63, 0x2f, 0x69, 0x6e, 0x63, 0x6c, 0x75, 0x64, 0x65, 0x2f, 0x63
        /*0036*/ 	.byte	0x75, 0x74, 0x65, 0x2f, 0x70, 0x6f, 0x69, 0x6e, 0x74, 0x65, 0x72, 0x5f, 0x66, 0x6c, 0x61, 0x67
        /*0046*/ 	.byte	0x67, 0x65, 0x64, 0x2e, 0x68, 0x70, 0x70, 0x00
	.type		$str$26,@object
	.size		$str$26,($str$25 - $str$26)
$str$26:
        /*004e*/ 	.byte	0x2f, 0x74, 0x6d, 0x70, 0x2f, 0x63, 0x75, 0x74, 0x6c, 0x61, 0x73, 0x73, 0x5f, 0x73, 0x77, 0x65
        /*005e*/ 	.byte	0x65, 0x70, 0x5f, 0x73, 0x72, 0x63, 0x2f, 0x69, 0x6e, 0x63, 0x6c, 0x75, 0x64, 0x65, 0x2f, 0x63
        /*006e*/ 	.byte	0x75, 0x74, 0x65, 0x2f, 0x61, 0x74, 0x6f, 0x6d, 0x2f, 0x63, 0x6f, 0x70, 0x79, 0x5f, 0x74, 0x72
        /*007e*/ 	.byte	0x61, 0x69, 0x74, 0x73, 0x5f, 0x73, 0x6d, 0x31, 0x30, 0x30, 0x2e, 0x68, 0x70, 0x70, 0x00
	.type		$str$25,@object
	.size		$str$25,(__unnamed_1 - $str$25)
$str$25:
        /*008d*/ 	.byte	0x28, 0x28, 0x75, 0x69, 0x6e, 0x74, 0x33, 0x32, 0x5f, 0x74, 0x28, 0x74, 0x68, 0x72, 0x65, 0x61
        /*009d*/ 	.byte	0x64, 0x49, 0x64, 0x78, 0x2e, 0x78, 0x29, 0x20, 0x2f, 0x20, 0x33, 0x32, 0x29, 0x20, 0x25, 0x20
        /*00ad*/ 	.byte	0x34, 0x29, 0x20, 0x3d, 0x3d, 0x20, 0x28, 0x28, 0x28, 0x74, 0x6d, 0x65, 0x6d, 0x5f, 0x61, 0x64
        /*00bd*/ 	.byte	0x64, 0x72, 0x20, 0x3e, 0x3e, 0x20, 0x31, 0x36, 0x29, 0x20, 0x2f, 0x20, 0x33, 0x32, 0x29, 0x20
        /*00cd*/ 	.byte	0x25, 0x20, 0x34, 0x29, 0x00
	.type		__unnamed_1,@object
	.size		__unnamed_1,(__unnamed_2 - __unnamed_1)
__unnamed_1:
        /*00d2*/ 	.byte	0x61, 0x75, 0x74, 0x6f, 0x20, 0x63, 0x75, 0x74, 0x65, 0x3a, 0x3a, 0x61, 0x73, 0x5f, 0x70, 0x6f
        /* <DEDUP_REMOVED lines=24> */
        /*0262*/ 	.byte	0x3c, 0x34, 0x30, 0x39, 0x36, 0x3e, 0x3e, 0x3e, 0x3e, 0x5d, 0x00
	.type		__unnamed_2,@object
	.size		__unnamed_2,(.L_2 - __unnamed_2)
__unnamed_2:
        /* <DEDUP_REMOVED lines=40> */
        /*04ed*/ 	.byte	0x74, 0x65, 0x3a, 0x3a, 0x43, 0x3c, 0x30, 0x3e, 0x3e, 0x3e, 0x3e, 0x5d, 0x00
.L_2:


//--------------------- .nv.shared._ZN7cutlass13device_kernelINS_4gemm6kernel13GemmUniversalIN4cute5tupleIJiiiiEEENS1_10collective13CollectiveMmaINS1_35MainloopSm100TmaUmmaWarpSpecializedILi4ELi2ELi4ENS5_IJNS4_1CILi1EEESB_SB_EEEEENS5_IJNSA_ILi64EEENSA_ILi128EEENSA_ILi32EEEEEENS_12float_e5m2_tENS5_IJlSB_lEEESI_SJ_NS4_8TiledMMAINS4_8MMA_AtomIJNS4_10MMA_TraitsINS4_19SM100_MMA_F8F6F4_SSEJSI_SI_fSE_SF_NS4_17integral_constantINS4_4UMMA5MajorELSQ_0EEESR_NSO_INSP_7ScaleInELSS_0EEEST_EEEEEENS4_6LayoutISC_NS5_IJNSA_ILi0EEESX_SX_EEEEENS5_IJNS4_10UnderscoreES10_S10_EEEEENS4_13SM90_TMA_LOADENS4_14ComposedLayoutINS4_7SwizzleILi1ELi4ELi3EEENS4_18smem_ptr_flag_bitsILi8EEENSW_INS5_IJNSA_ILi8EEESG_EEENS5_IJSG_SB_EEEEEEEvNS4_8identityES13_S1D_vS1E_EENS_8epilogue10collective18CollectiveEpilogueINS1G_23Sm100TmaWarpSpecializedILi2ELi2ELi32ELb0ELb0EEEJSH_NS5_IJNSW_ISE_SB_EES1L_EEESI_SJ_SI_SJ_NS1G_6fusion15FusionCallbacksIS1K_NS1N_17LinearCombinationISI_fSI_fLNS_15FloatRoundStyleE2EEESH_S1M_JEEENS4_5SM1004TMEM4LOAD26SM100_TMEM_LOAD_16dp32b32xES13_NS14_INS15_ILi2ELi4ELi3EEES18_NSW_INS5_IJS19_SE_EEENS5_IJSE_SB_EEEEEEENS4_39AutoVectorizingCopyWithAssumedAlignmentILi128EEENS4_14SM90_TMA_STOREES21_S23_S23_EEEvvEEEEvNT_6ParamsE --------------------------
	.section	.nv.shared._ZN7cutlass13device_kernelINS_4gemm6kernel13GemmUniversalIN4cute5tupleIJiiiiEEENS1_10collective13CollectiveMmaINS1_35MainloopSm100TmaUmmaWarpSpecializedILi4ELi2ELi4ENS5_IJNS4_1CILi1EEESB_SB_EEEEENS5_IJNSA_ILi64EEENSA_ILi128EEENSA_ILi32EEEEEENS_12float_e5m2_tENS5_IJlSB_lEEESI_SJ_NS4_8TiledMMAINS4_8MMA_AtomIJNS4_10MMA_TraitsINS4_19SM100_MMA_F8F6F4_SSEJSI_SI_fSE_SF_NS4_17integral_constantINS4_4UMMA5MajorELSQ_0EEESR_NSO_INSP_7ScaleInELSS_0EEEST_EEEEEENS4_6LayoutISC_NS5_IJNSA_ILi0EEESX_SX_EEEEENS5_IJNS4_10UnderscoreES10_S10_EEEEENS4_13SM90_TMA_LOADENS4_14ComposedLayoutINS4_7SwizzleILi1ELi4ELi3EEENS4_18smem_ptr_flag_bitsILi8EEENSW_INS5_IJNSA_ILi8EEESG_EEENS5_IJSG_SB_EEEEEEEvNS4_8identityES13_S1D_vS1E_EENS_8epilogue10collective18CollectiveEpilogueINS1G_23Sm100TmaWarpSpecializedILi2ELi2ELi32ELb0ELb0EEEJSH_NS5_IJNSW_ISE_SB_EES1L_EEESI_SJ_SI_SJ_NS1G_6fusion15FusionCallbacksIS1K_NS1N_17LinearCombinationISI_fSI_fLNS_15FloatRoundStyleE2EEESH_S1M_JEEENS4_5SM1004TMEM4LOAD26SM100_TMEM_LOAD_16dp32b32xES13_NS14_INS15_ILi2ELi4ELi3EEES18_NSW_INS5_IJS19_SE_EEENS5_IJSE_SB_EEEEEEENS4_39AutoVectorizingCopyWithAssumedAlignmentILi128EEENS4_14SM90_TMA_STOREES21_S23_S23_EEEvvEEEEvNT_6ParamsE,"aw",@nobits
	.sectionflags	@""
	.align	16
	.zero		1024


//--------------------- .nv.shared.reserved.0     --------------------------
	.section	.nv.shared.reserved.0,"aw",@nobits
	.weak		__nv_reservedSMEM_offset_0_alias
	.size		__nv_reservedSMEM_offset_0_alias, 0, 64
	.other		__nv_reservedSMEM_offset_0_alias,@"STO_CUDA_RESERVED_SHARED STV_DEFAULT"
__nv_reservedSMEM_offset_0_alias:
	.zero		0
.nv.shared.reserved.0:
	.zero		64
	.weak		__nv_reservedSMEM_tcgen05_partition
	.type		__nv_reservedSMEM_tcgen05_partition,@object
	.size		__nv_reservedSMEM_tcgen05_partition,(.L_0 - __nv_reservedSMEM_tcgen05_partition)
__nv_reservedSMEM_tcgen05_partition:
	.zero		32
.L_0:


//--------------------- .nv.global                --------------------------
	.section	.nv.global,"aw",@nobits
.nv.global:
	.type		_ZN39_INTERNAL_91fa1654_4_k_cu_41402598_89344cute1_E,@object
	.size		_ZN39_INTERNAL_91fa1654_4_k_cu_41402598_89344cute1_E,(_ZN39_INTERNAL_91fa1654_4_k_cu_41402598_89344cuda3std3__45__cpo6cbeginE - _ZN39_INTERNAL_91fa1654_4_k_cu_41402598_89344cute1_E)
_ZN39_INTERNAL_91fa1654_4_k_cu_41402598_89344cute1_E:
	.zero		1
	.type		_ZN39_INTERNAL_91fa1654_4_k_cu_41402598_89344cuda3std3__45__cpo6cbeginE,@object
	.size		_ZN39_INTERNAL_91fa1654_4_k_cu_41402598_89344cuda3std3__45__cpo6cbeginE,(_ZN39_INTERNAL_91fa1654_4_k_cu_41402598_89344cuda3std3__48in_placeE - _ZN39_INTERNAL_91fa1654_4_k_cu_41402598_89344cuda3std3__45__cpo6cbeginE)
_ZN39_INTERNAL_91fa1654_4_k_cu_41402598_89344cuda3std3__45__cpo6cbeginE:
	.zero		1
	.type		_ZN39_INTERNAL_91fa1654_4_k_cu_41402598_89344cuda3std3__48in_placeE,@object
	.size		_ZN39_INTERNAL_91fa1654_4_k_cu_41402598_89344cuda3std3__48in_placeE,(_ZN39_INTERNAL_91fa1654_4_k_cu_41402598_89344cuda3std6ranges3__45__cpo9iter_moveE - _ZN39_INTERNAL_91fa1654_4_k_cu_41402598_89344cuda3std3__48in_placeE)
_ZN39_INTERNAL_91fa1654_4_k_cu_41402598_89344cuda3std3__48in_placeE:
	.zero		1
	.type		_ZN39_INTERNAL_91fa1654_4_k_cu_41402598_89344cuda3std6ranges3__45__cpo9iter_moveE,@object
	.size		_ZN39_INTERNAL_91fa1654_4_k_cu_41402598_89344cuda3std6ranges3__45__cpo9iter_moveE,(_ZN39_INTERNAL_91fa1654_4_k_cu_41402598_89344cuda3std3__45__cpo5beginE - _ZN39_INTERNAL_91fa1654_4_k_cu_41402598_89344cuda3std6ranges3__45__cpo9iter_moveE)
_ZN39_INTERNAL_91fa1654_4_k_cu_41402598_89344cuda3std6ranges3__45__cpo9iter_moveE:
	.zero		1
	.type		_ZN39_INTERNAL_91fa1654_4_k_cu_41402598_89344cuda3std3__45__cpo5beginE,@object
	.size		_ZN39_INTERNAL_91fa1654_4_k_cu_41402598_89344cuda3std3__45__cpo5beginE,(_ZN39_INTERNAL_91fa1654_4_k_cu_41402598_89344cuda3std3__441_GLOBAL__N__91fa1654_4_k_cu_41402598_89346ignoreE - _ZN39_INTERNAL_91fa1654_4_k_cu_41402598_89344cuda3std3__45__cpo5beginE)
_ZN39_INTERNAL_91fa1654_4_k_cu_41402598_89344cuda3std3__45__cpo5beginE:
	.zero		1
	.type		_ZN39_INTERNAL_91fa1654_4_k_cu_41402598_89344cuda3std3__441_GLOBAL__N__91fa1654_4_k_cu_41402598_89346ignoreE,@object
	.size		_ZN39_INTERNAL_91fa1654_4_k_cu_41402598_89344cuda3std3__441_GLOBAL__N__91fa1654_4_k_cu_41402598_89346ignoreE,(_ZN39_INTERNAL_91fa1654_4_k_cu_41402598_89344cute7productE - _ZN39_INTERNAL_91fa1654_4_k_cu_41402598_89344cuda3std3__441_GLOBAL__N__91fa1654_4_k_cu_41402598_89346ignoreE)
_ZN39_INTERNAL_91fa1654_4_k_cu_41402598_89344cuda3std3__441_GLOBAL__N__91fa1654_4_k_cu_41402598_89346ignoreE:
	.zero		1
	.type		_ZN39_INTERNAL_91fa1654_4_k_cu_41402598_89344cute7productE,@object
	.size		_ZN39_INTERNAL_91fa1654_4_k_cu_41402598_89344cute7productE,(_ZN39_INTERNAL_91fa1654_4_k_cu_41402598_89344cuda3std3__45__cpo3endE - _ZN39_INTERNAL_91fa1654_4_k_cu_41402598_89344cute7productE)
_ZN39_INTERNAL_91fa1654_4_k_cu_41402598_89344cute7productE:
	.zero		1
	.type		_ZN39_INTERNAL_91fa1654_4_k_cu_41402598_89344cuda3std3__45__cpo3endE,@object
	.size		_ZN39_INTERNAL_91fa1654_4_k_cu_41402598_89344cuda3std3__45__cpo3endE,(_ZN39_INTERNAL_91fa1654_4_k_cu_41402598_89344cuda3std3__419piecewise_constructE - _ZN39_INTERNAL_91fa1654_4_k_cu_41402598_89344cuda3std3__45__cpo3endE)
_ZN39_INTERNAL_91fa1654_4_k_cu_41402598_89344cuda3std3__45__cpo3endE:
	.zero		1
	.type		_ZN39_INTERNAL_91fa1654_4_k_cu_41402598_89344cuda3std3__419piecewise_constructE,@object
	.size		_ZN39_INTERNAL_91fa1654_4_k_cu_41402598_89344cuda3std3__419piecewise_constructE,(_ZN39_INTERNAL_91fa1654_4_k_cu_41402598_89344cuda3std3__45__cpo4cendE - _ZN39_INTERNAL_91fa1654_4_k_cu_41402598_89344cuda3std3__419piecewise_constructE)
_ZN39_INTERNAL_91fa1654_4_k_cu_41402598_89344cuda3std3__419piecewise_constructE:
	.zero		1
	.type		_ZN39_INTERNAL_91fa1654_4_k_cu_41402598_89344cuda3std3__45__cpo4cendE,@object
	.size		_ZN39_INTERNAL_91fa1654_4_k_cu_41402598_89344cuda3std3__45__cpo4cendE,(_ZN39_INTERNAL_91fa1654_4_k_cu_41402598_89344cuda3std6ranges3__45__cpo4swapE - _ZN39_INTERNAL_91fa1654_4_k_cu_41402598_89344cuda3std3__45__cpo4cendE)
_ZN39_INTERNAL_91fa1654_4_k_cu_41402598_89344cuda3std3__45__cpo4cendE:
	.zero		1
	.type		_ZN39_INTERNAL_91fa1654_4_k_cu_41402598_89344cuda3std6ranges3__45__cpo4swapE,@object
	.size		_ZN39_INTERNAL_91fa1654_4_k_cu_41402598_89344cuda3std6ranges3__45__cpo4swapE,(.L_10 - _ZN39_INTERNAL_91fa1654_4_k_cu_41402598_89344cuda3std6ranges3__45__cpo4swapE)
_ZN39_INTERNAL_91fa1654_4_k_cu_41402598_89344cuda3std6ranges3__45__cpo4swapE:
	.zero		1
.L_10:


//--------------------- .nv.constant0._ZN7cutlass13device_kernelINS_4gemm6kernel13GemmUniversalIN4cute5tupleIJiiiiEEENS1_10collective13CollectiveMmaINS1_35MainloopSm100TmaUmmaWarpSpecializedILi4ELi2ELi4ENS5_IJNS4_1CILi1EEESB_SB_EEEEENS5_IJNSA_ILi64EEENSA_ILi128EEENSA_ILi32EEEEEENS_12float_e5m2_tENS5_IJlSB_lEEESI_SJ_NS4_8TiledMMAINS4_8MMA_AtomIJNS4_10MMA_TraitsINS4_19SM100_MMA_F8F6F4_SSEJSI_SI_fSE_SF_NS4_17integral_constantINS4_4UMMA5MajorELSQ_0EEESR_NSO_INSP_7ScaleInELSS_0EEEST_EEEEEENS4_6LayoutISC_NS5_IJNSA_ILi0EEESX_SX_EEEEENS5_IJNS4_10UnderscoreES10_S10_EEEEENS4_13SM90_TMA_LOADENS4_14ComposedLayoutINS4_7SwizzleILi1ELi4ELi3EEENS4_18smem_ptr_flag_bitsILi8EEENSW_INS5_IJNSA_ILi8EEESG_EEENS5_IJSG_SB_EEEEEEEvNS4_8identityES13_S1D_vS1E_EENS_8epilogue10collective18CollectiveEpilogueINS1G_23Sm100TmaWarpSpecializedILi2ELi2ELi32ELb0ELb0EEEJSH_NS5_IJNSW_ISE_SB_EES1L_EEESI_SJ_SI_SJ_NS1G_6fusion15FusionCallbacksIS1K_NS1N_17LinearCombinationISI_fSI_fLNS_15FloatRoundStyleE2EEESH_S1M_JEEENS4_5SM1004TMEM4LOAD26SM100_TMEM_LOAD_16dp32b32xES13_NS14_INS15_ILi2ELi4ELi3EEES18_NSW_INS5_IJS19_SE_EEENS5_IJSE_SB_EEEEEEENS4_39AutoVectorizingCopyWithAssumedAlignmentILi128EEENS4_14SM90_TMA_STOREES21_S23_S23_EEEvvEEEEvNT_6ParamsE --------------------------
	.section	.nv.constant0._ZN7cutlass13device_kernelINS_4gemm6kernel13GemmUniversalIN4cute5tupleIJiiiiEEENS1_10collective13CollectiveMmaINS1_35MainloopSm100TmaUmmaWarpSpecializedILi4ELi2ELi4ENS5_IJNS4_1CILi1EEESB_SB_EEEEENS5_IJNSA_ILi64EEENSA_ILi128EEENSA_ILi32EEEEEENS_12float_e5m2_tENS5_IJlSB_lEEESI_SJ_NS4_8TiledMMAINS4_8MMA_AtomIJNS4_10MMA_TraitsINS4_19SM100_MMA_F8F6F4_SSEJSI_SI_fSE_SF_NS4_17integral_constantINS4_4UMMA5MajorELSQ_0EEESR_NSO_INSP_7ScaleInELSS_0EEEST_EEEEEENS4_6LayoutISC_NS5_IJNSA_ILi0EEESX_SX_EEEEENS5_IJNS4_10UnderscoreES10_S10_EEEEENS4_13SM90_TMA_LOADENS4_14ComposedLayoutINS4_7SwizzleILi1ELi4ELi3EEENS4_18smem_ptr_flag_bitsILi8EEENSW_INS5_IJNSA_ILi8EEESG_EEENS5_IJSG_SB_EEEEEEEvNS4_8identityES13_S1D_vS1E_EENS_8epilogue10collective18CollectiveEpilogueINS1G_23Sm100TmaWarpSpecializedILi2ELi2ELi32ELb0ELb0EEEJSH_NS5_IJNSW_ISE_SB_EES1L_EEESI_SJ_SI_SJ_NS1G_6fusion15FusionCallbacksIS1K_NS1N_17LinearCombinationISI_fSI_fLNS_15FloatRoundStyleE2EEESH_S1M_JEEENS4_5SM1004TMEM4LOAD26SM100_TMEM_LOAD_16dp32b32xES13_NS14_INS15_ILi2ELi4ELi3EEES18_NSW_INS5_IJS19_SE_EEENS5_IJSE_SB_EEEEEEENS4_39AutoVectorizingCopyWithAssumedAlignmentILi128EEENS4_14SM90_TMA_STOREES21_S23_S23_EEEvvEEEEvNT_6ParamsE,"a",@progbits
	.sectionflags	@""
	.align	4
.nv.constant0._ZN7cutlass13device_kernelINS_4gemm6kernel13GemmUniversalIN4cute5tupleIJiiiiEEENS1_10collective13CollectiveMmaINS1_35MainloopSm100TmaUmmaWarpSpecializedILi4ELi2ELi4ENS5_IJNS4_1CILi1EEESB_SB_EEEEENS5_IJNSA_ILi64EEENSA_ILi128EEENSA_ILi32EEEEEENS_12float_e5m2_tENS5_IJlSB_lEEESI_SJ_NS4_8TiledMMAINS4_8MMA_AtomIJNS4_10MMA_TraitsINS4_19SM100_MMA_F8F6F4_SSEJSI_SI_fSE_SF_NS4_17integral_constantINS4_4UMMA5MajorELSQ_0EEESR_NSO_INSP_7ScaleInELSS_0EEEST_EEEEEENS4_6LayoutISC_NS5_IJNSA_ILi0EEESX_SX_EEEEENS5_IJNS4_10UnderscoreES10_S10_EEEEENS4_13SM90_TMA_LOADENS4_14ComposedLayoutINS4_7SwizzleILi1ELi4ELi3EEENS4_18smem_ptr_flag_bitsILi8EEENSW_INS5_IJNSA_ILi8EEESG_EEENS5_IJSG_SB_EEEEEEEvNS4_8identityES13_S1D_vS1E_EENS_8epilogue10collective18CollectiveEpilogueINS1G_23Sm100TmaWarpSpecializedILi2ELi2ELi32ELb0ELb0EEEJSH_NS5_IJNSW_ISE_SB_EES1L_EEESI_SJ_SI_SJ_NS1G_6fusion15FusionCallbacksIS1K_NS1N_17LinearCombinationISI_fSI_fLNS_15FloatRoundStyleE2EEESH_S1M_JEEENS4_5SM1004TMEM4LOAD26SM100_TMEM_LOAD_16dp32b32xES13_NS14_INS15_ILi2ELi4ELi3EEES18_NSW_INS5_IJS19_SE_EEENS5_IJSE_SB_EEEEEEENS4_39AutoVectorizingCopyWithAssumedAlignmentILi128EEENS4_14SM90_TMA_STOREES21_S23_S23_EEEvvEEEEvNT_6ParamsE:
	.zero		2944


//--------------------- SYMBOLS --------------------------

	.type		.nv.reservedSmem.offset0,@object
	.size		.nv.reservedSmem.offset0,0x4
	.type		.nv.reservedSmem.cap,@object
	.size		.nv.reservedSmem.cap,0x4
	.type		__assertfail,@function
